// auto-generated by cutlass_sweep.fmha — config: {"arch": "sm_90", "direction": "fwd", "dtype": "fp16", "head_dim": 32, "mask": "residual", "schedule": "cooperative", "tile_kv": 64, "tile_q": 128}
#include "cutlass/cutlass.h"
#include "cute/tensor.hpp"
#include "cutlass/device_kernel.h"
#include "cutlass/kernel_hardware_info.h"
#include "88_hopper_fmha/collective/fmha_fusion.hpp"
#include "88_hopper_fmha/kernel/fmha_kernel_builder.hpp"

using namespace cute;
using Element = cutlass::half_t;
using TileShape = Shape<_128, _64, _32>;
using StrideQ = cute::tuple<int, _1, cute::tuple<int, int>>;
using StrideK = cute::tuple<int, _1, cute::tuple<int, int>>;
using StrideV = cute::tuple<int, cute::_1, cute::tuple<int, int>>;

using Kernel = typename cutlass::fmha::kernel::FmhaBuilder<
    Element, float, float,
    TileShape, StrideQ, StrideK, StrideV,
    cutlass::fmha::collective::ResidualFusion,
    cutlass::gemm::KernelTmaWarpSpecializedCooperative
  >::Kernel;

auto* _anchor = &cutlass::device_kernel<Kernel>;


// ===== COMPILED SASS (sm_90a) =====

	.target	sm_90a

	.elftype	@"ET_EXEC"


//--------------------- .note.nv.tkinfo           --------------------------
	.section	.note.nv.tkinfo,"",@"SHT_NOTE"
	.sectionflags	@"SHF_NOTE_NV_TKINFO"
	.tkinfo
        /*0018*/ 	.word	0x00000002
        /*0030*/ 	.string	""
        /*0030*/ 	.string	"ptxas"
        /*0030*/ 	.string	"Cuda compilation tools, release 13.0, V13.0.88"
        /*0030*/ 	.string	"Build cuda_13.0.r13.0/compiler.36424714_0"
        /*0030*/ 	.string	"-arch sm_90a -m 64 "



//--------------------- .note.nv.cuinfo           --------------------------
	.section	.note.nv.cuinfo,"",@"SHT_NOTE"
	.sectionflags	@"SHF_NOTE_NV_CUINFO"
        /*0018*/ 	.short	0x0002
        /*001a*/ 	.short	0x005a
        /*001c*/ 	.short	0x0082
	.zero		2


//--------------------- .nv.info                  --------------------------
	.section	.nv.info,"",@"SHT_CUDA_INFO"
	.align	4


	//----- nvinfo : EIATTR_REGCOUNT
	.align		4
        /*0000*/ 	.byte	0x04, 0x2f
        /*0002*/ 	.short	(.L_15 - .L_14)
	.align		4
.L_14:
        /*0004*/ 	.word	index@(_ZN7cutlass13device_kernelINS_4fmha6kernel28FmhaKernelTmaWarpSpecializedINS1_10collective30FmhaMainloopTmaWarpSpecializedINS_6half_tEffN4cute5tupleIJNS7_1CILi128EEENS9_ILi64EEENS9_ILi32EEEEEENS8_IJiNS9_ILi1EEENS8_IJiiEEEEEESG_SG_NS4_14ResidualFusionEJEEENS4_15FmhaFwdEpilogueIS6_fNS8_IJSB_SC_SB_EEEEENS2_23IndividualTileSchedulerEJEEEEEvNT_6ParamsE)
        /*0008*/ 	.word	0x000000a8


	//----- nvinfo : EIATTR_FRAME_SIZE
	.align		4
.L_15:
        /*000c*/ 	.byte	0x04, 0x11
        /*000e*/ 	.short	(.L_17 - .L_16)
	.align		4
.L_16:
        /*0010*/ 	.word	index@($__internal_0_$__cuda_sm20_rcp_rn_f32_slowpath)
        /*0014*/ 	.word	0x00000000


	//----- nvinfo : EIATTR_FRAME_SIZE
	.align		4
.L_17:
        /*0018*/ 	.byte	0x04, 0x11
        /*001a*/ 	.short	(.L_19 - .L_18)
	.align		4
.L_18:
        /*001c*/ 	.word	index@(_ZN7cutlass13device_kernelINS_4fmha6kernel28FmhaKernelTmaWarpSpecializedINS1_10collective30FmhaMainloopTmaWarpSpecializedINS_6half_tEffN4cute5tupleIJNS7_1CILi128EEENS9_ILi64EEENS9_ILi32EEEEEENS8_IJiNS9_ILi1EEENS8_IJiiEEEEEESG_SG_NS4_14ResidualFusionEJEEENS4_15FmhaFwdEpilogueIS6_fNS8_IJSB_SC_SB_EEEEENS2_23IndividualTileSchedulerEJEEEEEvNT_6ParamsE)
        /*0020*/ 	.word	0x00000000


	//----- nvinfo : EIATTR_MIN_STACK_SIZE
	.align		4
.L_19:
        /*0024*/ 	.byte	0x04, 0x12
        /*0026*/ 	.short	(.L_21 - .L_20)
	.align		4
.L_20:
        /*0028*/ 	.word	index@(_ZN7cutlass13device_kernelINS_4fmha6kernel28FmhaKernelTmaWarpSpecializedINS1_10collective30FmhaMainloopTmaWarpSpecializedINS_6half_tEffN4cute5tupleIJNS7_1CILi128EEENS9_ILi64EEENS9_ILi32EEEEEENS8_IJiNS9_ILi1EEENS8_IJiiEEEEEESG_SG_NS4_14ResidualFusionEJEEENS4_15FmhaFwdEpilogueIS6_fNS8_IJSB_SC_SB_EEEEENS2_23IndividualTileSchedulerEJEEEEEvNT_6ParamsE)
        /*002c*/ 	.word	0x00000000
.L_21:


//--------------------- .nv.compat                --------------------------
	.section	.nv.compat,"",@"SHT_CUDA_COMPAT_INFO"
	.align	4
        /*0000*/ 	.byte	0x02, 0x09, 0x01, 0x00, 0x02, 0x02, 0x04, 0x00, 0x02, 0x05, 0x05, 0x00, 0x03, 0x07, 0x01, 0x01
        /*0010*/ 	.byte	0x02, 0x03, 0x01, 0x00, 0x02, 0x06, 0x01, 0x00, 0x04, 0x0b, 0x08, 0x00, 0x00, 0x00, 0x00, 0x00
        /*0020*/ 	.byte	0x00, 0x00, 0x00, 0x00


//--------------------- .nv.info._ZN7cutlass13device_kernelINS_4fmha6kernel28FmhaKernelTmaWarpSpecializedINS1_10collective30FmhaMainloopTmaWarpSpecializedINS_6half_tEffN4cute5tupleIJNS7_1CILi128EEENS9_ILi64EEENS9_ILi32EEEEEENS8_IJiNS9_ILi1EEENS8_IJiiEEEEEESG_SG_NS4_14ResidualFusionEJEEENS4_15FmhaFwdEpilogueIS6_fNS8_IJSB_SC_SB_EEEEENS2_23IndividualTileSchedulerEJEEEEEvNT_6ParamsE --------------------------
	.section	.nv.info._ZN7cutlass13device_kernelINS_4fmha6kernel28FmhaKernelTmaWarpSpecializedINS1_10collective30FmhaMainloopTmaWarpSpecializedINS_6half_tEffN4cute5tupleIJNS7_1CILi128EEENS9_ILi64EEENS9_ILi32EEEEEENS8_IJiNS9_ILi1EEENS8_IJiiEEEEEESG_SG_NS4_14ResidualFusionEJEEENS4_15FmhaFwdEpilogueIS6_fNS8_IJSB_SC_SB_EEEEENS2_23IndividualTileSchedulerEJEEEEEvNT_6ParamsE,"",@"SHT_CUDA_INFO"
	.sectionflags	@""
	.align	4


	//----- nvinfo : EIATTR_CUDA_API_VERSION
	.align		4
        /*0000*/ 	.byte	0x04, 0x37
        /*0002*/ 	.short	(.L_23 - .L_22)
.L_22:
        /*0004*/ 	.word	0x00000082


	//----- nvinfo : EIATTR_KPARAM_INFO
	.align		4
.L_23:
        /*0008*/ 	.byte	0x04, 0x17
        /*000a*/ 	.short	(.L_25 - .L_24)
.L_24:
        /*000c*/ 	.word	0x00000000
        /*0010*/ 	.short	0x0000
        /*0012*/ 	.short	0x0070
        /*0014*/ 	.byte	0x00, 0xf0, 0x01, 0x20


	//----- nvinfo : EIATTR_SPARSE_MMA_MASK
	.align		4
.L_25:
        /*0018*/ 	.byte	0x03, 0x50
        /*001a*/ 	.short	0x0000


	//----- nvinfo : EIATTR_MAXREG_COUNT
	.align		4
        /*001c*/ 	.byte	0x03, 0x1b
        /*001e*/ 	.short	0x00a8


	//----- nvinfo : EIATTR_NUM_BARRIERS
	.align		4
        /*0020*/ 	.byte	0x02, 0x4c
        /*0022*/ 	.byte	0x02
	.zero		1


	//----- nvinfo : EIATTR_EXTERNS
	.align		4
        /*0024*/ 	.byte	0x04, 0x0f
        /*0026*/ 	.short	(.L_27 - .L_26)


	//   ....[0]....
	.align		4
.L_26:
        /*0028*/ 	.word	index@(__assertfail)


	//----- nvinfo : EIATTR_MERCURY_ISA_VERSION
	.align		4
.L_27:
        /*002c*/ 	.byte	0x03, 0x5f
        /*002e*/ 	.short	0x0101


	//----- nvinfo : EIATTR_INT_WARP_WIDE_INSTR_OFFSETS
	.align		4
        /*0030*/ 	.byte	0x04, 0x31
        /*0032*/ 	.short	(.L_29 - .L_28)


	//   ....[0]....
.L_28:
        /*0034*/ 	.word	0x000006f0


	//   ....[1]....
        /*0038*/ 	.word	0x00000700


	//   ....[2]....
        /*003c*/ 	.word	0x00000710


	//   ....[3]....
        /*0040*/ 	.word	0x00000720


	//   ....[4]....
        /*0044*/ 	.word	0x00000790


	//----- nvinfo : EIATTR_COOP_GROUP_MASK_REGIDS
	.align		4
.L_29:
        /*0048*/ 	.byte	0x04, 0x29
        /*004a*/ 	.short	(.L_31 - .L_30)


	//   ....[0]....
.L_30:
        /*004c*/ 	.word	0xffffffff


	//   ....[1]....
        /*0050*/ 	.word	0xffffffff


	//   ....[2]....
        /*0054*/ 	.word	0xffffffff


	//   ....[3]....
        /*0058*/ 	.word	0xffffffff


	//   ....[4]....
        /*005c*/ 	.word	0xffffffff


	//   ....[5]....
        /*0060*/ 	.word	0xffffffff


	//   ....[6]....
        /*0064*/ 	.word	0xffffffff


	//   ....[7]....
        /*0068*/ 	.word	0xffffffff


	//   ....[8]....
        /*006c*/ 	.word	0xffffffff


	//   ....[9]....
        /*0070*/ 	.word	0xffffffff


	//   ....[10]....
        /*0074*/ 	.word	0xffffffff


	//   ....[11]....
        /*0078*/ 	.word	0xffffffff


	//   ....[12]....
        /*007c*/ 	.word	0xffffffff


	//   ....[13]....
        /*0080*/ 	.word	0xffffffff


	//   ....[14]....
        /*0084*/ 	.word	0xffffffff


	//   ....[15]....
        /*0088*/ 	.word	0xffffffff


	//   ....[16]....
        /*008c*/ 	.word	0xffffffff


	//   ....[17]....
        /*0090*/ 	.word	0xffffffff


	//   ....[18]....
        /*0094*/ 	.word	0xffffffff


	//   ....[19]....
        /*0098*/ 	.word	0xffffffff


	//   ....[20]....
        /*009c*/ 	.word	0xffffffff


	//   ....[21]....
        /*00a0*/ 	.word	0xffffffff


	//----- nvinfo : EIATTR_COOP_GROUP_INSTR_OFFSETS
	.align		4
.L_31:
        /*00a4*/ 	.byte	0x04, 0x28
        /*00a6*/ 	.short	(.L_33 - .L_32)


	//   ....[0]....
.L_32:
        /*00a8*/ 	.word	0x00000050


	//   ....[1]....
        /*00ac*/ 	.word	0x00000080


	//   ....[2]....
        /*00b0*/ 	.word	0x000001b0


	//   ....[3]....
        /*00b4*/ 	.word	0x00000370


	//   ....[4]....
        /*00b8*/ 	.word	0x00000530


	//   ....[5]....
        /*00bc*/ 	.word	0x00000690


	//   ....[6]....
        /*00c0*/ 	.word	0x000014d0


	//   ....[7]....
        /*00c4*/ 	.word	0x00001520


	//   ....[8]....
        /*00c8*/ 	.word	0x00001880


	//   ....[9]....
        /*00cc*/ 	.word	0x00001970


	//   ....[10]....
        /*00d0*/ 	.word	0x00002a10


	//   ....[11]....
        /*00d4*/ 	.word	0x00002a40


	//   ....[12]....
        /*00d8*/ 	.word	0x00002b30


	//   ....[13]....
        /*00dc*/ 	.word	0x00002d00


	//   ....[14]....
        /*00e0*/ 	.word	0x000044c0


	//   ....[15]....
        /*00e4*/ 	.word	0x00004520


	//   ....[16]....
        /*00e8*/ 	.word	0x00004830


	//   ....[17]....
        /*00ec*/ 	.word	0x00004950


	//   ....[18]....
        /*00f0*/ 	.word	0x00005960


	//   ....[19]....
        /*00f4*/ 	.word	0x000059a0


	//   ....[20]....
        /*00f8*/ 	.word	0x000059d0


	//   ....[21]....
        /*00fc*/ 	.word	0x000059f0


	//----- nvinfo : EIATTR_REG_RECONFIG
	.align		4
.L_33:
        /*0100*/ 	.byte	0x01, 0x54
	.zero		2


	//----- nvinfo : EIATTR_SYSCALL_OFFSETS
	.align		4
        /*0104*/ 	.byte	0x04, 0x46
        /*0106*/ 	.short	(.L_35 - .L_34)


	//   ....[0]....
.L_34:
        /*0108*/ 	.word	0x000062c0


	//   ....[1]....
        /*010c*/ 	.word	0x00006420


	//----- nvinfo : EIATTR_MBARRIER_INSTR_OFFSETS
	.align		4
.L_35:
        /*0110*/ 	.byte	0x04, 0x39
        /*0112*/ 	.short	(.L_37 - .L_36)


	//   ....[0]....
.L_36:
        /*0114*/ 	.word	0x00000320
        /*0118*/ 	.word	0x000000ff
        /*011c*/ 	.word	0x00007050
        /*0120*/ 	.short	0x0100
        /*0122*/ 	.byte	0x0b
	.zero		1


	//   ....[1]....
        /*0124*/ 	.word	0x00000330
        /*0128*/ 	.word	0x000000ff
        /*012c*/ 	.word	0x00007060
        /*0130*/ 	.short	0x0100
        /*0132*/ 	.byte	0x0b
	.zero		1


	//   ....[2]....
        /*0134*/ 	.word	0x00000340
        /*0138*/ 	.word	0x000000ff
        /*013c*/ 	.word	0x00007058
        /*0140*/ 	.short	0x0100
        /*0142*/ 	.byte	0x0b
	.zero		1


	//   ....[3]....
        /*0144*/ 	.word	0x00000350
        /*0148*/ 	.word	0x000000ff
        /*014c*/ 	.word	0x00007068
        /*0150*/ 	.short	0x0100
        /*0152*/ 	.byte	0x0b
	.zero		1


	//   ....[4]....
        /*0154*/ 	.word	0x00000480
        /*0158*/ 	.word	0x000000ff
        /*015c*/ 	.word	0x00007000
        /*0160*/ 	.short	0x0100
        /*0162*/ 	.byte	0x0b
	.zero		1


	//   ....[5]....
        /*0164*/ 	.word	0x00000490
        /*0168*/ 	.word	0x000000ff
        /*016c*/ 	.word	0x00007028
        /*0170*/ 	.short	0x0100
        /*0172*/ 	.byte	0x0b
	.zero		1


	//   ....[6]....
        /*0174*/ 	.word	0x000004a0
        /*0178*/ 	.word	0x000000ff
        /*017c*/ 	.word	0x00007008
        /*0180*/ 	.short	0x0100
        /*0182*/ 	.byte	0x0b
	.zero		1


	//   ....[7]....
        /*0184*/ 	.word	0x000004b0
        /*0188*/ 	.word	0x000000ff
        /*018c*/ 	.word	0x00007030
        /*0190*/ 	.short	0x0100
        /*0192*/ 	.byte	0x0b
	.zero		1


	//   ....[8]....
        /*0194*/ 	.word	0x000004c0
        /*0198*/ 	.word	0x000000ff
        /*019c*/ 	.word	0x00007010
        /*01a0*/ 	.short	0x0100
        /*01a2*/ 	.byte	0x0b
	.zero		1


	//   ....[9]....
        /*01a4*/ 	.word	0x000004d0
        /*01a8*/ 	.word	0x000000ff
        /*01ac*/ 	.word	0x00007038
        /*01b0*/ 	.short	0x0100
        /*01b2*/ 	.byte	0x0b
	.zero		1


	//   ....[10]....
        /*01b4*/ 	.word	0x000004e0
        /*01b8*/ 	.word	0x000000ff
        /*01bc*/ 	.word	0x00007018
        /*01c0*/ 	.short	0x0100
        /*01c2*/ 	.byte	0x0b
	.zero		1


	//   ....[11]....
        /*01c4*/ 	.word	0x000004f0
        /*01c8*/ 	.word	0x000000ff
        /*01cc*/ 	.word	0x00007040
        /*01d0*/ 	.short	0x0100
        /*01d2*/ 	.byte	0x0b
	.zero		1


	//   ....[12]....
        /*01d4*/ 	.word	0x00000500
        /*01d8*/ 	.word	0x000000ff
        /*01dc*/ 	.word	0x00007020
        /*01e0*/ 	.short	0x0100
        /*01e2*/ 	.byte	0x0b
	.zero		1


	//   ....[13]....
        /*01e4*/ 	.word	0x00000510
        /*01e8*/ 	.word	0x000000ff
        /*01ec*/ 	.word	0x00007048
        /*01f0*/ 	.short	0x0100
        /*01f2*/ 	.byte	0x0b
	.zero		1


	//   ....[14]....
        /*01f4*/ 	.word	0x00000640
        /*01f8*/ 	.word	0x000000ff
        /*01fc*/ 	.word	0x00007070
        /*0200*/ 	.short	0x0100
        /*0202*/ 	.byte	0x0b
	.zero		1


	//   ....[15]....
        /*0204*/ 	.word	0x00000650
        /*0208*/ 	.word	0x000000ff
        /*020c*/ 	.word	0x00007080
        /*0210*/ 	.short	0x0100
        /*0212*/ 	.byte	0x0b
	.zero		1


	//   ....[16]....
        /*0214*/ 	.word	0x00000660
        /*0218*/ 	.word	0x000000ff
        /*021c*/ 	.word	0x00007078
        /*0220*/ 	.short	0x0100
        /*0222*/ 	.byte	0x0b
	.zero		1


	//   ....[17]....
        /*0224*/ 	.word	0x00000670
        /*0228*/ 	.word	0x000000ff
        /*022c*/ 	.word	0x00007088
        /*0230*/ 	.short	0x0100
        /*0232*/ 	.byte	0x0b
	.zero		1


	//   ....[18]....
        /*0234*/ 	.word	0x000007b0
        /*0238*/ 	.word	0x000000ff
        /*023c*/ 	.word	0x00007090
        /*0240*/ 	.short	0x0100
        /*0242*/ 	.byte	0x08
	.zero		1


	//   ....[19]....
        /*0244*/ 	.word	0x000007c0
        /*0248*/ 	.word	0x000000ff
        /*024c*/ 	.word	0x00007098
        /*0250*/ 	.short	0x0100
        /*0252*/ 	.byte	0x08
	.zero		1


	//   ....[20]....
        /*0254*/ 	.word	0x000007d0
        /*0258*/ 	.word	0x000000ff
        /*025c*/ 	.word	0x000070a0
        /*0260*/ 	.short	0x0100
        /*0262*/ 	.byte	0x08
	.zero		1


	//   ....[21]....
        /*0264*/ 	.word	0x000007e0
        /*0268*/ 	.word	0x000000ff
        /*026c*/ 	.word	0x000070a8
        /*0270*/ 	.short	0x0100
        /*0272*/ 	.byte	0x08
	.zero		1


	//   ....[22]....
        /*0274*/ 	.word	0x000008e0
        /*0278*/ 	.word	0x000000ff
        /*027c*/ 	.word	0x000070c0
        /*0280*/ 	.short	0x0100
        /*0282*/ 	.byte	0x0b
	.zero		1


	//   ....[23]....
        /*0284*/ 	.word	0x000008f0
        /*0288*/ 	.word	0x000000ff
        /*028c*/ 	.word	0x000070c8
        /*0290*/ 	.short	0x0100
        /*0292*/ 	.byte	0x0b
	.zero		1


	//   ....[24]....
        /*0294*/ 	.word	0x00000d70
        /*0298*/ 	.word	0x000000ff
        /*029c*/ 	.word	0x00007050
        /*02a0*/ 	.short	0x010a
        /*02a2*/ 	.byte	0x06
	.zero		1


	//   ....[25]....
        /*02a4*/ 	.word	0x00000df0
        /*02a8*/ 	.word	0x000000ff
        /*02ac*/ 	.word	0x00007000
        /*02b0*/ 	.short	0x010a
        /*02b2*/ 	.byte	0x25
	.zero		1


	//   ....[26]....
        /*02b4*/ 	.word	0x00000e40
        /*02b8*/ 	.word	0x000000ff
        /*02bc*/ 	.word	0xfffffff8
        /*02c0*/ 	.short	0x010a
        /*02c2*/ 	.byte	0x10
	.zero		1


	//   ....[27]....
        /*02c4*/ 	.word	0x00002180
        /*02c8*/ 	.word	0x00000005
        /*02cc*/ 	.word	0x00000000
        /*02d0*/ 	.short	0x0101
        /*02d2*/ 	.byte	0x0d
	.zero		1


	//   ....[28]....
        /*02d4*/ 	.word	0x000023f0
        /*02d8*/ 	.word	0x000000ff
        /*02dc*/ 	.word	0x00007008
        /*02e0*/ 	.short	0x010a
        /*02e2*/ 	.byte	0x25
	.zero		1


	//   ....[29]....
        /*02e4*/ 	.word	0x000025f0
        /*02e8*/ 	.word	0x000000ff
        /*02ec*/ 	.word	0x00000000
        /*02f0*/ 	.short	0x0101
        /*02f2*/ 	.byte	0x06
	.zero		1


	//   ....[30]....
        /*02f4*/ 	.word	0x00002770
        /*02f8*/ 	.word	0x000000ff
        /*02fc*/ 	.word	0x00007000
        /*0300*/ 	.short	0x010a
        /*0302*/ 	.byte	0x06
	.zero		1


	//   ....[31]....
        /*0304*/ 	.word	0x00003870
        /*0308*/ 	.word	0x000000ff
        /*030c*/ 	.word	0x00007000
        /*0310*/ 	.short	0x010a
        /*0312*/ 	.byte	0x06
	.zero		1


	//   ....[32]....
        /*0314*/ 	.word	0x00003a90
        /*0318*/ 	.word	0x000000ff
        /*031c*/ 	.word	0x00007000
        /*0320*/ 	.short	0x010a
        /*0322*/ 	.byte	0x06
	.zero		1


	//   ....[33]....
        /*0324*/ 	.word	0x00003c50
        /*0328*/ 	.word	0x000000ff
        /*032c*/ 	.word	0x00000000
        /*0330*/ 	.short	0x0101
        /*0332*/ 	.byte	0x06
	.zero		1


	//   ....[34]....
        /*0334*/ 	.word	0x00003d00
        /*0338*/ 	.word	0x000000ff
        /*033c*/ 	.word	0x00000000
        /*0340*/ 	.short	0x0101
        /*0342*/ 	.byte	0x06
	.zero		1


	//   ....[35]....
        /*0344*/ 	.word	0x00003eb0
        /*0348*/ 	.word	0x000000ff
        /*034c*/ 	.word	0x00007000
        /*0350*/ 	.short	0x010a
        /*0352*/ 	.byte	0x06
	.zero		1


	//   ....[36]....
        /*0354*/ 	.word	0x000053d0
        /*0358*/ 	.word	0x000000ff
        /*035c*/ 	.word	0x00007000
        /*0360*/ 	.short	0x010a
        /*0362*/ 	.byte	0x06
	.zero		1


	//   ....[37]....
        /*0364*/ 	.word	0x000055e0
        /*0368*/ 	.word	0x000000ff
        /*036c*/ 	.word	0x00007000
        /*0370*/ 	.short	0x010a
        /*0372*/ 	.byte	0x06
	.zero		1


	//   ....[38]....
        /*0374*/ 	.word	0x000057a0
        /*0378*/ 	.word	0x000000ff
        /*037c*/ 	.word	0x00000000
        /*0380*/ 	.short	0x0101
        /*0382*/ 	.byte	0x06
	.zero		1


	//   ....[39]....
        /*0384*/ 	.word	0x00005850
        /*0388*/ 	.word	0x000000ff
        /*038c*/ 	.word	0x00000000
        /*0390*/ 	.short	0x0101
        /*0392*/ 	.byte	0x06
	.zero		1


	//   ....[40]....
        /*0394*/ 	.word	0x00005e70
        /*0398*/ 	.word	0x000000ff
        /*039c*/ 	.word	0x00000008
        /*03a0*/ 	.short	0x010a
        /*03a2*/ 	.byte	0x10
	.zero		1


	//   ....[41]....
        /*03a4*/ 	.word	0x00006910
        /*03a8*/ 	.word	0x00000000
        /*03ac*/ 	.word	0x00007090
        /*03b0*/ 	.short	0x0101
        /*03b2*/ 	.byte	0x25
	.zero		1


	//   ....[42]....
        /*03b4*/ 	.word	0x00006a60
        /*03b8*/ 	.word	0x00000004
        /*03bc*/ 	.word	0x00007060
        /*03c0*/ 	.short	0x010a
        /*03c2*/ 	.byte	0x3f
	.zero		1


	//   ....[43]....
        /*03c4*/ 	.word	0x00006cc0
        /*03c8*/ 	.word	0x00000002
        /*03cc*/ 	.word	0x00007028
        /*03d0*/ 	.short	0x010a
        /*03d2*/ 	.byte	0x3f
	.zero		1


	//   ....[44]....
        /*03d4*/ 	.word	0x00006f00
        /*03d8*/ 	.word	0x00000005
        /*03dc*/ 	.word	0x00007060
        /*03e0*/ 	.short	0x010a
        /*03e2*/ 	.byte	0x3f
	.zero		1


	//   ....[45]....
        /*03e4*/ 	.word	0x00007170
        /*03e8*/ 	.word	0x00000004
        /*03ec*/ 	.word	0x00007028
        /*03f0*/ 	.short	0x010a
        /*03f2*/ 	.byte	0x3f
	.zero		1


	//   ....[46]....
        /*03f4*/ 	.word	0x000074a0
        /*03f8*/ 	.word	0x00000006
        /*03fc*/ 	.word	0x00007028
        /*0400*/ 	.short	0x010a
        /*0402*/ 	.byte	0x3f
	.zero		1


	//   ....[47]....
        /*0404*/ 	.word	0x00007710
        /*0408*/ 	.word	0x00000006
        /*040c*/ 	.word	0x00007028
        /*0410*/ 	.short	0x010a
        /*0412*/ 	.byte	0x3f
	.zero		1


	//   ....[48]....
        /*0414*/ 	.word	0x00007970
        /*0418*/ 	.word	0x00000003
        /*041c*/ 	.word	0x00007050
        /*0420*/ 	.short	0x010a
        /*0422*/ 	.byte	0x3f
	.zero		1


	//   ....[49]....
        /*0424*/ 	.word	0x000079d0
        /*0428*/ 	.word	0x00000002
        /*042c*/ 	.word	0x00007000
        /*0430*/ 	.short	0x010a
        /*0432*/ 	.byte	0x3f
	.zero		1


	//   ....[50]....
        /*0434*/ 	.word	0x00007a30
        /*0438*/ 	.word	0x00000003
        /*043c*/ 	.word	0xfffffff8
        /*0440*/ 	.short	0x010a
        /*0442*/ 	.byte	0x3f
	.zero		1


	//   ....[51]....
        /*0444*/ 	.word	0x00007a90
        /*0448*/ 	.word	0x00000008
        /*044c*/ 	.word	0x00007008
        /*0450*/ 	.short	0x010a
        /*0452*/ 	.byte	0x3f
	.zero		1


	//   ....[52]....
        /*0454*/ 	.word	0x00007af0
        /*0458*/ 	.word	0x0000000d
        /*045c*/ 	.word	0x00007000
        /*0460*/ 	.short	0x010a
        /*0462*/ 	.byte	0x3f
	.zero		1


	//   ....[53]....
        /*0464*/ 	.word	0x00007b50
        /*0468*/ 	.word	0x00000008
        /*046c*/ 	.word	0x00007000
        /*0470*/ 	.short	0x010a
        /*0472*/ 	.byte	0x3f
	.zero		1


	//   ....[54]....
        /*0474*/ 	.word	0x00007bb0
        /*0478*/ 	.word	0x0000000b
        /*047c*/ 	.word	0x00007000
        /*0480*/ 	.short	0x010a
        /*0482*/ 	.byte	0x3f
	.zero		1


	//   ....[55]....
        /*0484*/ 	.word	0x00007c10
        /*0488*/ 	.word	0x00000009
        /*048c*/ 	.word	0x00007000
        /*0490*/ 	.short	0x010a
        /*0492*/ 	.byte	0x3f
	.zero		1


	//   ....[56]....
        /*0494*/ 	.word	0x00007c70
        /*0498*/ 	.word	0x00000003
        /*049c*/ 	.word	0x00000008
        /*04a0*/ 	.short	0x010a
        /*04a2*/ 	.byte	0x3f
	.zero		1


	//   ....[57]....
        /*04a4*/ 	.word	0x00007cc0
        /*04a8*/ 	.word	0x00000004
        /*04ac*/ 	.word	0x00007060
        /*04b0*/ 	.short	0x010a
        /*04b2*/ 	.byte	0x3f
	.zero		1


	//   ....[58]....
        /*04b4*/ 	.word	0x00007d10
        /*04b8*/ 	.word	0x00000002
        /*04bc*/ 	.word	0x00007028
        /*04c0*/ 	.short	0x010a
        /*04c2*/ 	.byte	0x3f
	.zero		1


	//   ....[59]....
        /*04c4*/ 	.word	0x00007d60
        /*04c8*/ 	.word	0x00000005
        /*04cc*/ 	.word	0x00007060
        /*04d0*/ 	.short	0x010a
        /*04d2*/ 	.byte	0x3f
	.zero		1


	//   ....[60]....
        /*04d4*/ 	.word	0x00007db0
        /*04d8*/ 	.word	0x00000004
        /*04dc*/ 	.word	0x00007028
        /*04e0*/ 	.short	0x010a
        /*04e2*/ 	.byte	0x3f
	.zero		1


	//   ....[61]....
        /*04e4*/ 	.word	0x00007e00
        /*04e8*/ 	.word	0x00000006
        /*04ec*/ 	.word	0x00007028
        /*04f0*/ 	.short	0x010a
        /*04f2*/ 	.byte	0x3f
	.zero		1


	//   ....[62]....
        /*04f4*/ 	.word	0x00007e50
        /*04f8*/ 	.word	0x00000006
        /*04fc*/ 	.word	0x00007028
        /*0500*/ 	.short	0x010a
        /*0502*/ 	.byte	0x3f
	.zero		1


	//----- nvinfo : EIATTR_NUM_MBARRIERS
	.align		4
.L_37:
        /*0504*/ 	.byte	0x03, 0x38
        /*0506*/ 	.short	0x0018


	//----- nvinfo : EIATTR_EXIT_INSTR_OFFSETS
	.align		4
        /*0508*/ 	.byte	0x04, 0x1c
        /*050a*/ 	.short	(.L_39 - .L_38)


	//   ....[0]....
.L_38:
        /*050c*/ 	.word	0x00000990


	//   ....[1]....
        /*0510*/ 	.word	0x00006920


	//   ....[2]....
        /*0514*/ 	.word	0x00006960


	//   ....[3]....
        /*0518*/ 	.word	0x00007370


	//   ....[4]....
        /*051c*/ 	.word	0x00007950


	//----- nvinfo : EIATTR_MAX_THREADS
	.align		4
.L_39:
        /*0520*/ 	.byte	0x04, 0x05
        /*0522*/ 	.short	(.L_41 - .L_40)
.L_40:
        /*0524*/ 	.word	0x00000180
        /*0528*/ 	.word	0x00000001
        /*052c*/ 	.word	0x00000001


	//----- nvinfo : EIATTR_CRS_STACK_SIZE
	.align		4
.L_41:
        /*0530*/ 	.byte	0x04, 0x1e
        /*0532*/ 	.short	(.L_43 - .L_42)
.L_42:
        /*0534*/ 	.word	0x00000000


	//----- nvinfo : EIATTR_CBANK_PARAM_SIZE
	.align		4
.L_43:
        /*0538*/ 	.byte	0x03, 0x19
        /*053a*/ 	.short	0x0870


	//----- nvinfo : EIATTR_PARAM_CBANK
	.align		4
        /*053c*/ 	.byte	0x04, 0x0a
        /*053e*/ 	.short	(.L_45 - .L_44)
	.align		4
.L_44:
        /*0540*/ 	.word	index@(.nv.constant0._ZN7cutlass13device_kernelINS_4fmha6kernel28FmhaKernelTmaWarpSpecializedINS1_10collective30FmhaMainloopTmaWarpSpecializedINS_6half_tEffN4cute5tupleIJNS7_1CILi128EEENS9_ILi64EEENS9_ILi32EEEEEENS8_IJiNS9_ILi1EEENS8_IJiiEEEEEESG_SG_NS4_14ResidualFusionEJEEENS4_15FmhaFwdEpilogueIS6_fNS8_IJSB_SC_SB_EEEEENS2_23IndividualTileSchedulerEJEEEEEvNT_6ParamsE)
        /*0544*/ 	.short	0x0210
        /*0546*/ 	.short	0x0870


	//----- nvinfo : EIATTR_SW_WAR
	.align		4
.L_45:
        /*0548*/ 	.byte	0x04, 0x36
        /*054a*/ 	.short	(.L_47 - .L_46)
.L_46:
        /*054c*/ 	.word	0x00000008
.L_47:


//--------------------- .nv.callgraph             --------------------------
	.section	.nv.callgraph,"",@"SHT_CUDA_CALLGRAPH"
	.align	4
	.sectionentsize	8
	.align		4
        /*0000*/ 	.word	0x00000000
	.align		4
        /*0004*/ 	.word	0xffffffff
	.align		4
        /*0008*/ 	.word	index@(_ZN7cutlass13device_kernelINS_4fmha6kernel28FmhaKernelTmaWarpSpecializedINS1_10collective30FmhaMainloopTmaWarpSpecializedINS_6half_tEffN4cute5tupleIJNS7_1CILi128EEENS9_ILi64EEENS9_ILi32EEEEEENS8_IJiNS9_ILi1EEENS8_IJiiEEEEEESG_SG_NS4_14ResidualFusionEJEEENS4_15FmhaFwdEpilogueIS6_fNS8_IJSB_SC_SB_EEEEENS2_23IndividualTileSchedulerEJEEEEEvNT_6ParamsE)
	.align		4
        /*000c*/ 	.word	index@(__assertfail)
	.align		4
        /*0010*/ 	.word	0x00000000
	.align		4
        /*0014*/ 	.word	0xfffffffe
	.align		4
        /*0018*/ 	.word	0x00000000
	.align		4
        /*001c*/ 	.word	0xfffffffd
	.align		4
        /*0020*/ 	.word	0x00000000
	.align		4
        /*0024*/ 	.word	0xfffffffc


//--------------------- .nv.constant4             --------------------------
	.section	.nv.constant4,"a",@progbits
	.align	8
	.align		8
.nv.constant4:
        /*0000*/ 	.dword	__assertfail
	.align		8
        /*0008*/ 	.dword	__unnamed_1
	.align		8
        /*0010*/ 	.dword	_ZN39_INTERNAL_d23d82ff_4_k_cu_40669038_30924cuda3std3__45__cpo5beginE
	.align		8
        /*0018*/ 	.dword	_ZN39_INTERNAL_d23d82ff_4_k_cu_40669038_30924cuda3std3__45__cpo3endE
	.align		8
        /*0020*/ 	.dword	_ZN39_INTERNAL_d23d82ff_4_k_cu_40669038_30924cuda3std3__45__cpo6cbeginE
	.align		8
        /*0028*/ 	.dword	_ZN39_INTERNAL_d23d82ff_4_k_cu_40669038_30924cuda3std3__45__cpo4cendE
	.align		8
        /*0030*/ 	.dword	_ZN39_INTERNAL_d23d82ff_4_k_cu_40669038_30924cuda3std3__441_GLOBAL__N__d23d82ff_4_k_cu_40669038_30926ignoreE
	.align		8
        /*0038*/ 	.dword	_ZN39_INTERNAL_d23d82ff_4_k_cu_40669038_30924cuda3std3__419piecewise_constructE
	.align		8
        /*0040*/ 	.dword	_ZN39_INTERNAL_d23d82ff_4_k_cu_40669038_30924cuda3std3__48in_placeE
	.align		8
        /*0048*/ 	.dword	_ZN39_INTERNAL_d23d82ff_4_k_cu_40669038_30924cuda3std6ranges3__45__cpo4swapE
	.align		8
        /*0050*/ 	.dword	_ZN39_INTERNAL_d23d82ff_4_k_cu_40669038_30924cuda3std6ranges3__45__cpo9iter_moveE
	.align		8
        /*0058*/ 	.dword	_ZN39_INTERNAL_d23d82ff_4_k_cu_40669038_30924cute7productE
	.align		8
        /*0060*/ 	.dword	_ZN39_INTERNAL_d23d82ff_4_k_cu_40669038_30924cute1_E
	.align		8
        /*0068*/ 	.dword	$str$24
	.align		8
        /*0070*/ 	.dword	$str$25


//--------------------- .text._ZN7cutlass13device_kernelINS_4fmha6kernel28FmhaKernelTmaWarpSpecializedINS1_10collective30FmhaMainloopTmaWarpSpecializedINS_6half_tEffN4cute5tupleIJNS7_1CILi128EEENS9_ILi64EEENS9_ILi32EEEEEENS8_IJiNS9_ILi1EEENS8_IJiiEEEEEESG_SG_NS4_14ResidualFusionEJEEENS4_15FmhaFwdEpilogueIS6_fNS8_IJSB_SC_SB_EEEEENS2_23IndividualTileSchedulerEJEEEEEvNT_6ParamsE --------------------------
	.section	.text._ZN7cutlass13device_kernelINS_4fmha6kernel28FmhaKernelTmaWarpSpecializedINS1_10collective30FmhaMainloopTmaWarpSpecializedINS_6half_tEffN4cute5tupleIJNS7_1CILi128EEENS9_ILi64EEENS9_ILi32EEEEEENS8_IJiNS9_ILi1EEENS8_IJiiEEEEEESG_SG_NS4_14ResidualFusionEJEEENS4_15FmhaFwdEpilogueIS6_fNS8_IJSB_SC_SB_EEEEENS2_23IndividualTileSchedulerEJEEEEEvNT_6ParamsE,"ax",@progbits
	.align	128
.text._ZN7cutlass13device_kernelINS_4fmha6kernel28FmhaKernelTmaWarpSpecializedINS1_10collective30FmhaMainloopTmaWarpSpecializedINS_6half_tEffN4cute5tupleIJNS7_1CILi128EEENS9_ILi64EEENS9_ILi32EEEEEENS8_IJiNS9_ILi1EEENS8_IJiiEEEEEESG_SG_NS4_14ResidualFusionEJEEENS4_15FmhaFwdEpilogueIS6_fNS8_IJSB_SC_SB_EEEEENS2_23IndividualTileSchedulerEJEEEEEvNT_6ParamsE:
        .type           _ZN7cutlass13device_kernelINS_4fmha6kernel28FmhaKernelTmaWarpSpecializedINS1_10collective30FmhaMainloopTmaWarpSpecializedINS_6half_tEffN4cute5tupleIJNS7_1CILi128EEENS9_ILi64EEENS9_ILi32EEEEEENS8_IJiNS9_ILi1EEENS8_IJiiEEEEEESG_SG_NS4_14ResidualFusionEJEEENS4_15FmhaFwdEpilogueIS6_fNS8_IJSB_SC_SB_EEEEENS2_23IndividualTileSchedulerEJEEEEEvNT_6ParamsE,@function
        .size           _ZN7cutlass13device_kernelINS_4fmha6kernel28FmhaKernelTmaWarpSpecializedINS1_10collective30FmhaMainloopTmaWarpSpecializedINS_6half_tEffN4cute5tupleIJNS7_1CILi128EEENS9_ILi64EEENS9_ILi32EEEEEENS8_IJiNS9_ILi1EEENS8_IJiiEEEEEESG_SG_NS4_14ResidualFusionEJEEENS4_15FmhaFwdEpilogueIS6_fNS8_IJSB_SC_SB_EEEEENS2_23IndividualTileSchedulerEJEEEEEvNT_6ParamsE,(.L_x_117 - _ZN7cutlass13device_kernelINS_4fmha6kernel28FmhaKernelTmaWarpSpecializedINS1_10collective30FmhaMainloopTmaWarpSpecializedINS_6half_tEffN4cute5tupleIJNS7_1CILi128EEENS9_ILi64EEENS9_ILi32EEEEEENS8_IJiNS9_ILi1EEENS8_IJiiEEEEEESG_SG_NS4_14ResidualFusionEJEEENS4_15FmhaFwdEpilogueIS6_fNS8_IJSB_SC_SB_EEEEENS2_23IndividualTileSchedulerEJEEEEEvNT_6ParamsE)
        .other          _ZN7cutlass13device_kernelINS_4fmha6kernel28FmhaKernelTmaWarpSpecializedINS1_10collective30FmhaMainloopTmaWarpSpecializedINS_6half_tEffN4cute5tupleIJNS7_1CILi128EEENS9_ILi64EEENS9_ILi32EEEEEENS8_IJiNS9_ILi1EEENS8_IJiiEEEEEESG_SG_NS4_14ResidualFusionEJEEENS4_15FmhaFwdEpilogueIS6_fNS8_IJSB_SC_SB_EEEEENS2_23IndividualTileSchedulerEJEEEEEvNT_6ParamsE,@"STO_CUDA_ENTRY STV_DEFAULT"
_ZN7cutlass13device_kernelINS_4fmha6kernel28FmhaKernelTmaWarpSpecializedINS1_10collective30FmhaMainloopTmaWarpSpecializedINS_6half_tEffN4cute5tupleIJNS7_1CILi128EEENS9_ILi64EEENS9_ILi32EEEEEENS8_IJiNS9_ILi1EEENS8_IJiiEEEEEESG_SG_NS4_14ResidualFusionEJEEENS4_15FmhaFwdEpilogueIS6_fNS8_IJSB_SC_SB_EEEEENS2_23IndividualTileSchedulerEJEEEEEvNT_6ParamsE:
[----:B------:R-:W1:Y:S01]  /*0000*/  LDC R1, c[0x0][0x28] ;  /* 0x00000a00ff017b82 */ /* 0x000e620000000800 */
[----:B------:R-:W2:Y:S01]  /*0010*/  S2R R0, SR_TID.X ;  /* 0x0000000000007919 */ /* 0x000ea20000002100 */
[----:B------:R-:W-:Y:S01]  /*0020*/  ELECT P1, URZ, PT ;  /* 0x00000000003f782f */ /* 0x000fe20003820000 */
[----:B------:R-:W-:Y:S01]  /*0030*/  BSSY B0, `(.L_x_0) ;  /* 0x0000017000007945 */ /* 0x000fe20003800000 */
[----:B--2---:R-:W-:-:S05]  /*0040*/  SHF.R.U32.HI R2, RZ, 0x5, R0 ;  /* 0x00000005ff027819 */ /* 0x004fca0000011600 */
[----:B------:R-:W2:Y:S02]  /*0050*/  SHFL.IDX PT, R3, R2, RZ, 0x1f ;  /* 0x00001fff02037589 */ /* 0x000ea400000e0000 */
[----:B--2---:R-:W-:Y:S02]  /*0060*/  R2UR UR4, R3 ;  /* 0x00000000030472ca */ /* 0x004fe400000e0000 */
[----:B------:R-:W-:-:S06]  /*0070*/  SHF.R.U32.HI R3, RZ, 0x7, R0 ;  /* 0x00000007ff037819 */ /* 0x000fcc0000011600 */
[----:B------:R-:W2:Y:S05]  /*0080*/  SHFL.IDX PT, R3, R3, RZ, 0x1f ;  /* 0x00001fff03037589 */ /* 0x000eaa00000e0000 */
[----:B------:R-:W-:Y:S02]  /*0090*/  USHF.R.S32.HI UR5, URZ, 0x1f, UR4 ;  /* 0x0000001f3f057899 */ /* 0x000fe40008011404 */
[----:B------:R-:W-:Y:S02]  /*00a0*/  ISETP.NE.OR P0, PT, RZ, UR4, !P1 ;  /* 0x00000004ff007c0c */ /* 0x000fe4000cf05670 */
[----:B------:R-:W-:-:S04]  /*00b0*/  ULEA.HI UR5, UR5, UR4, URZ, 0x2 ;  /* 0x0000000405057291 */ /* 0x000fc8000f8f103f */
[----:B------:R-:W-:-:S04]  /*00c0*/  ULOP3.LUT UR5, UR5, 0xfffffffc, URZ, 0xc0, !UPT ;  /* 0xfffffffc05057892 */ /* 0x000fc8000f8ec03f */
[----:B------:R-:W-:-:S03]  /*00d0*/  UIADD3 UR10, UR4, -UR5, URZ ;  /* 0x80000005040a7290 */ /* 0x000fc6000fffe03f */
[----:B-1----:R-:W-:Y:S09]  /*00e0*/  @P0 BRA `(.L_x_1) ;  /* 0x00000000002c0947 */ /* 0x002ff20003800000 */
[----:B------:R-:W-:Y:S02]  /*00f0*/  ULDC.64 UR4, c[0x0][0x198] ;  /* 0x0000660000047ab9 */ /* 0x000fe40000000a00 */
[----:B------:R-:W-:Y:S02]  /*0100*/  UIADD3 UR6, UP0, UR4, 0xf0, URZ ;  /* 0x000000f004067890 */ /* 0x000fe4000ff1e03f */
[----:B------:R-:W-:Y:S02]  /*0110*/  UIADD3 UR8, UP1, UR4, 0x1f0, URZ ;  /* 0x000001f004087890 */ /* 0x000fe4000ff3e03f */
[----:B------:R-:W-:Y:S02]  /*0120*/  UIADD3 UR4, UP2, UR4, 0x2f0, URZ ;  /* 0x000002f004047890 */ /* 0x000fe4000ff5e03f */
[----:B------:R-:W-:Y:S02]  /*0130*/  UIADD3.X UR7, URZ, UR5, URZ, UP0, !UPT ;  /* 0x000000053f077290 */ /* 0x000fe400087fe43f */
[----:B------:R-:W-:-:S02]  /*0140*/  UIADD3.X UR9, URZ, UR5, URZ, UP1, !UPT ;  /* 0x000000053f097290 */ /* 0x000fc40008ffe43f */
[----:B------:R-:W-:-:S05]  /*0150*/  UIADD3.X UR5, URZ, UR5, URZ, UP2, !UPT ;  /* 0x000000053f057290 */ /* 0x000fca00097fe43f */
[----:B------:R1:W-:Y:S02]  /*0160*/  UTMACCTL.PF [UR6] ;  /* 0x00000000060079b9 */ /* 0x0003e40008040000 */
[----:B------:R1:W-:Y:S02]  /*0170*/  UTMACCTL.PF [UR8] ;  /* 0x00000000080079b9 */ /* 0x0003e40008040000 */
[----:B------:R1:W-:Y:S02]  /*0180*/  UTMACCTL.PF [UR4] ;  /* 0x00000000040079b9 */ /* 0x0003e40008040000 */
[----:B-1----:R-:W-:Y:S01]  /*0190*/  NOP ;  /* 0x0000000000007918 */ /* 0x002fe20000000000 */
.L_x_1:
[----:B------:R-:W-:Y:S05]  /*01a0*/  BSYNC B0 ;  /* 0x0000000000007941 */ /* 0x000fea0003800000 */
.L_x_0:
[----:B------:R-:W1:Y:S01]  /*01b0*/  SHFL.IDX PT, R4, R2, RZ, 0x1f ;  /* 0x00001fff02047589 */ /* 0x000e6200000e0000 */
[----:B--2---:R-:W-:Y:S01]  /*01c0*/  R2UR UR36, R3 ;  /* 0x00000000032472ca */ /* 0x004fe200000e0000 */
[----:B------:R-:W-:-:S12]  /*01d0*/  UISETP.NE.AND UP0, UPT, UR10, 0x1, UPT ;  /* 0x000000010a00788c */ /* 0x000fd8000bf05270 */
[----:B------:R-:W-:Y:S02]  /*01e0*/  UIADD3 UR7, UR36, -0x1, URZ ;  /* 0xffffffff24077890 */ /* 0x000fe4000fffe03f */
[----:B------:R-:W-:Y:S02]  /*01f0*/  UISETP.EQ.AND UP2, UPT, UR36, URZ, !UP0 ;  /* 0x0000003f2400728c */ /* 0x000fe4000c742270 */
[----:B------:R-:W-:Y:S02]  /*0200*/  UISETP.GE.U32.AND UP1, UPT, UR7, 0x4, UPT ;  /* 0x000000040700788c */ /* 0x000fe4000bf26070 */
[----:B------:R-:W-:Y:S01]  /*0210*/  USEL UR6, URZ, 0x1, !UP2 ;  /* 0x000000013f067887 */ /* 0x000fe2000d000000 */
[----:B-1----:R-:W-:-:S03]  /*0220*/  ISETP.NE.AND P0, PT, R4, RZ, PT ;  /* 0x000000ff0400720c */ /* 0x002fc60003f05270 */
[----:B------:R-:W-:-:S10]  /*0230*/  USEL UR6, UR6, 0x2, UP1 ;  /* 0x0000000206067887 */ /* 0x000fd40008800000 */
[----:B------:R-:W-:Y:S05]  /*0240*/  @P0 BRA `(.L_x_2) ;  /* 0x0000000000480947 */ /* 0x000fea0003800000 */
[----:B------:R-:W1:Y:S01]  /*0250*/  S2UR UR11, SR_CgaCtaId ;  /* 0x00000000000b79c3 */ /* 0x000e620000008800 */
[----:B------:R-:W-:Y:S01]  /*0260*/  UMOV UR4, 0x400 ;  /* 0x0000040000047882 */ /* 0x000fe20000000000 */
[----:B------:R-:W-:Y:S01]  /*0270*/  UMOV UR5, 0x1 ;  /* 0x0000000100057882 */ /* 0x000fe20000000000 */
[----:B------:R-:W-:Y:S01]  /*0280*/  UMOV UR8, 0x80 ;  /* 0x0000008000087882 */ /* 0x000fe20000000000 */
[----:B------:R-:W-:Y:S01]  /*0290*/  ELECT P0, URZ, PT ;  /* 0x00000000003f782f */ /* 0x000fe20003800000 */
[----:B------:R-:W-:-:S04]  /*02a0*/  UIADD3 UR8, -UR8, 0x100000, URZ ;  /* 0x0010000008087890 */ /* 0x000fc8000fffe13f */
[----:B------:R-:W-:Y:S02]  /*02b0*/  USHF.L.U32 UR9, UR8, 0xb, URZ ;  /* 0x0000000b08097899 */ /* 0x000fe4000800063f */
[----:B------:R-:W-:Y:S02]  /*02c0*/  USHF.L.U32 UR8, UR8, 0x1, URZ ;  /* 0x0000000108087899 */ /* 0x000fe4000800063f */
[----:B-1----:R-:W-:Y:S02]  /*02d0*/  ULEA UR11, UR11, UR4, 0x18 ;  /* 0x000000040b0b7291 */ /* 0x002fe4000f8ec03f */
[----:B------:R-:W-:-:S04]  /*02e0*/  UIADD3 UR4, -UR5, 0x100000, URZ ;  /* 0x0010000005047890 */ /* 0x000fc8000fffe13f */
[----:B------:R-:W-:Y:S02]  /*02f0*/  USHF.L.U32 UR5, UR4, 0xb, URZ ;  /* 0x0000000b04057899 */ /* 0x000fe4000800063f */
[----:B------:R-:W-:Y:S01]  /*0300*/  USHF.L.U32 UR4, UR4, 0x1, URZ ;  /* 0x0000000104047899 */ /* 0x000fe2000800063f */
[----:B------:R-:W1:Y:S11]  /*0310*/  FENCE.VIEW.ASYNC.S ;  /* 0x00000000000073c6 */ /* 0x000e760000000000 */
[----:B-1----:R1:W2:Y:S01]  /*0320*/  SYNCS.EXCH.64 URZ, [UR11+0x7050], UR4 ;  /* 0x007050040b3f75b2 */ /* 0x0022a20008000100 */
[----:B------:R1:W3:Y:S01]  /*0330*/  SYNCS.EXCH.64 URZ, [UR11+0x7060], UR8 ;  /* 0x007060080b3f75b2 */ /* 0x0002e20008000100 */
[----:B------:R1:W4:Y:S01]  /*0340*/  SYNCS.EXCH.64 URZ, [UR11+0x7058], UR4 ;  /* 0x007058040b3f75b2 */ /* 0x0003220008000100 */
[----:B------:R1:W1:Y:S01]  /*0350*/  SYNCS.EXCH.64 URZ, [UR11+0x7068], UR8 ;  /* 0x007068080b3f75b2 */ /* 0x0002620008000100 */
[----:B------:R-:W-:Y:S01]  /*0360*/  NOP ;  /* 0x0000000000007918 */ /* 0x000fe20000000000 */
.L_x_2:
[----:B------:R-:W5:Y:S01]  /*0370*/  SHFL.IDX PT, R3, R2, RZ, 0x1f ;  /* 0x00001fff02037589 */ /* 0x000f6200000e0000 */
[----:B------:R-:W-:Y:S01]  /*0380*/  NOP ;  /* 0x0000000000007918 */ /* 0x000fe20000000000 */
[----:B-----5:R-:W-:-:S13]  /*0390*/  ISETP.NE.AND P0, PT, R3, RZ, PT ;  /* 0x000000ff0300720c */ /* 0x020fda0003f05270 */
[----:B------:R-:W-:Y:S05]  /*03a0*/  @P0 BRA `(.L_x_3) ;  /* 0x0000000000600947 */ /* 0x000fea0003800000 */
[----:B-1----:R-:W1:Y:S01]  /*03b0*/  S2UR UR5, SR_CgaCtaId ;  /* 0x00000000000579c3 */ /* 0x002e620000008800 */
[----:B------:R-:W-:Y:S01]  /*03c0*/  UMOV UR4, 0x400 ;  /* 0x0000040000047882 */ /* 0x000fe20000000000 */
[----:B------:R-:W-:Y:S01]  /*03d0*/  UMOV UR8, 0x1 ;  /* 0x0000000100087882 */ /* 0x000fe20000000000 */
[----:B------:R-:W-:Y:S01]  /*03e0*/  UMOV UR12, 0x100 ;  /* 0x00000100000c7882 */ /* 0x000fe20000000000 */
[----:B------:R-:W-:-:S04]  /*03f0*/  UIADD3 UR8, -UR8, 0x100000, URZ ;  /* 0x0010000008087890 */ /* 0x000fc8000fffe13f */
[----:B------:R-:W-:Y:S02]  /*0400*/  USHF.L.U32 UR9, UR8, 0xb, URZ ;  /* 0x0000000b08097899 */ /* 0x000fe4000800063f */
[----:B------:R-:W-:Y:S01]  /*0410*/  USHF.L.U32 UR8, UR8, 0x1, URZ ;  /* 0x0000000108087899 */ /* 0x000fe2000800063f */
[----:B------:R-:W-:Y:S01]  /*0420*/  ELECT P0, URZ, PT ;  /* 0x00000000003f782f */ /* 0x000fe20003800000 */
[----:B-1----:R-:W-:Y:S02]  /*0430*/  ULEA UR11, UR5, UR4, 0x18 ;  /* 0x00000004050b7291 */ /* 0x002fe4000f8ec03f */
[----:B------:R-:W-:-:S04]  /*0440*/  UIADD3 UR4, -UR12, 0x100000, URZ ;  /* 0x001000000c047890 */ /* 0x000fc8000fffe13f */
[----:B------:R-:W-:Y:S02]  /*0450*/  USHF.L.U32 UR5, UR4, 0xb, URZ ;  /* 0x0000000b04057899 */ /* 0x000fe4000800063f */
[----:B------:R-:W-:Y:S01]  /*0460*/  USHF.L.U32 UR4, UR4, 0x1, URZ ;  /* 0x0000000104047899 */ /* 0x000fe2000800063f */
[----:B------:R-:W1:Y:S03]  /*0470*/  FENCE.VIEW.ASYNC.S ;  /* 0x00000000000073c6 */ /* 0x000e660000000000 */
[----:B-1----:R1:W1:Y:S08]  /*0480*/  SYNCS.EXCH.64 URZ, [UR11+0x7000], UR8 ;  /* 0x007000080b3f75b2 */ /* 0x0022700008000100 */
[----:B------:R1:W1:Y:S01]  /*0490*/  SYNCS.EXCH.64 URZ, [UR11+0x7028], UR4 ;  /* 0x007028040b3f75b2 */ /* 0x0002620008000100 */
        /* <DEDUP_REMOVED lines=8> */
[----:B------:R-:W-:Y:S01]  /*0520*/  NOP ;  /* 0x0000000000007918 */ /* 0x000fe20000000000 */
.L_x_3:
        /* <DEDUP_REMOVED lines=21> */
[----:B------:R-:W-:Y:S01]  /*0680*/  NOP ;  /* 0x0000000000007918 */ /* 0x000fe20000000000 */
.L_x_4:
[----:B------:R-:W5:Y:S01]  /*0690*/  SHFL.IDX PT, R3, R2, RZ, 0x1f ;  /* 0x00001fff02037589 */ /* 0x000f6200000e0000 */
[----:B------:R-:W-:Y:S01]  /*06a0*/  ELECT P0, URZ, PT ;  /* 0x00000000003f782f */ /* 0x000fe20003800000 */
[----:B------:R-:W-:Y:S01]  /*06b0*/  NOP ;  /* 0x0000000000007918 */ /* 0x000fe20000000000 */
[----:B-1----:R-:W-:Y:S02]  /*06c0*/  UMOV UR4, 0x80 ;  /* 0x0000008000047882 */ /* 0x002fe40000000000 */
[C---:B-----5:R-:W-:Y:S02]  /*06d0*/  ISETP.NE.OR P0, PT, R3.reuse, RZ, !P0 ;  /* 0x000000ff0300720c */ /* 0x060fe40004705670 */
[----:B------:R-:W-:-:S11]  /*06e0*/  ISETP.NE.AND P2, PT, R3, RZ, PT ;  /* 0x000000ff0300720c */ /* 0x000fd60003f45270 */
[----:B------:R-:W-:Y:S01]  /*06f0*/  VOTEU.ALL UP2, P0 ;  /* 0x00000000003f7886 */ /* 0x000fe20000040000 */
[----:B------:R-:W-:Y:S01]  /*0700*/  VOTEU.ALL UP3, P0 ;  /* 0x00000000003f7886 */ /* 0x000fe20000060000 */
[----:B------:R-:W-:Y:S01]  /*0710*/  VOTEU.ALL UP4, P0 ;  /* 0x00000000003f7886 */ /* 0x000fe20000080000 */
[----:B------:R-:W-:Y:S02]  /*0720*/  VOTEU.ALL UP5, P0 ;  /* 0x00000000003f7886 */ /* 0x000fe400000a0000 */
[----:B------:R-:W1:Y:S01]  /*0730*/  @!UP2 S2UR UR9, SR_CgaCtaId ;  /* 0x000000000009a9c3 */ /* 0x000e620000008800 */
[----:B------:R-:W-:Y:S01]  /*0740*/  @!UP2 UMOV UR8, 0x400 ;  /* 0x000004000008a882 */ /* 0x000fe20000000000 */
[----:B------:R-:W-:-:S04]  /*0750*/  @!UP2 UIADD3 UR4, -UR4, 0x100000, URZ ;  /* 0x001000000404a890 */ /* 0x000fc8000fffe13f */
[----:B------:R-:W-:Y:S02]  /*0760*/  @!UP2 USHF.L.U32 UR5, UR4, 0xb, URZ ;  /* 0x0000000b0405a899 */ /* 0x000fe4000800063f */
[----:B------:R-:W-:Y:S02]  /*0770*/  @!UP2 USHF.L.U32 UR4, UR4, 0x1, URZ ;  /* 0x000000010404a899 */ /* 0x000fe4000800063f */
[----:B-1----:R-:W-:Y:S01]  /*0780*/  @!UP2 ULEA UR8, UR9, UR8, 0x18 ;  /* 0x000000080908a291 */ /* 0x002fe2000f8ec03f */
[----:B------:R-:W-:Y:S01]  /*0790*/  VOTEU.ALL UP2, P0 ;  /* 0x00000000003f7886 */ /* 0x000fe20000040000 */
[----:B------:R-:W1:Y:S10]  /*07a0*/  FENCE.VIEW.ASYNC.S ;  /* 0x00000000000073c6 */ /* 0x000e740000000000 */
[----:B-1----:R1:W1:Y:S01]  /*07b0*/  @!UP2 SYNCS.EXCH.64 URZ, [UR8+0x7090], UR4 ;  /* 0x00709004083fa5b2 */ /* 0x0022620008000100 */
[----:B------:R1:W1:Y:S01]  /*07c0*/  @!UP3 SYNCS.EXCH.64 URZ, [UR8+0x7098], UR4 ;  /* 0x00709804083fb5b2 */ /* 0x0002620008000100 */
[----:B------:R1:W1:Y:S01]  /*07d0*/  @!UP4 SYNCS.EXCH.64 URZ, [UR8+0x70a0], UR4 ;  /* 0x0070a004083fc5b2 */ /* 0x0002620008000100 */
[----:B------:R1:W1:Y:S01]  /*07e0*/  @!UP5 SYNCS.EXCH.64 URZ, [UR8+0x70a8], UR4 ;  /* 0x0070a804083fd5b2 */ /* 0x0002620008000100 */
[----:B------:R-:W-:Y:S01]  /*07f0*/  NOP ;  /* 0x0000000000007918 */ /* 0x000fe20000000000 */
[----:B------:R-:W-:Y:S05]  /*0800*/  @P2 BRA `(.L_x_5) ;  /* 0x0000000000402947 */ /* 0x000fea0003800000 */
[----:B-1----:R-:W1:Y:S01]  /*0810*/  S2UR UR5, SR_CgaCtaId ;  /* 0x00000000000579c3 */ /* 0x002e620000008800 */
[----:B------:R-:W-:Y:S01]  /*0820*/  UMOV UR4, 0x400 ;  /* 0x0000040000047882 */ /* 0x000fe20000000000 */
[----:B------:R-:W-:Y:S01]  /*0830*/  UMOV UR8, 0x20 ;  /* 0x0000002000087882 */ /* 0x000fe20000000000 */
[----:B------:R-:W-:Y:S01]  /*0840*/  UMOV UR9, 0x80 ;  /* 0x0000008000097882 */ /* 0x000fe20000000000 */
[----:B------:R-:W-:Y:S01]  /*0850*/  ELECT P0, URZ, PT ;  /* 0x00000000003f782f */ /* 0x000fe20003800000 */
[----:B-1----:R-:W-:Y:S02]  /*0860*/  ULEA UR11, UR5, UR4, 0x18 ;  /* 0x00000004050b7291 */ /* 0x002fe4000f8ec03f */
[----:B------:R-:W-:-:S04]  /*0870*/  UIADD3 UR4, -UR8, 0x100000, URZ ;  /* 0x0010000008047890 */ /* 0x000fc8000fffe13f */
[----:B------:R-:W-:Y:S02]  /*0880*/  USHF.L.U32 UR5, UR4, 0xb, URZ ;  /* 0x0000000b04057899 */ /* 0x000fe4000800063f */
[----:B------:R-:W-:Y:S02]  /*0890*/  USHF.L.U32 UR4, UR4, 0x1, URZ ;  /* 0x0000000104047899 */ /* 0x000fe4000800063f */
[----:B------:R-:W-:-:S04]  /*08a0*/  UIADD3 UR8, -UR9, 0x100000, URZ ;  /* 0x0010000009087890 */ /* 0x000fc8000fffe13f */
[----:B------:R-:W-:Y:S02]  /*08b0*/  USHF.L.U32 UR9, UR8, 0xb, URZ ;  /* 0x0000000b08097899 */ /* 0x000fe4000800063f */
[----:B------:R-:W-:Y:S01]  /*08c0*/  USHF.L.U32 UR8, UR8, 0x1, URZ ;  /* 0x0000000108087899 */ /* 0x000fe2000800063f */
[----:B------:R-:W1:Y:S03]  /*08d0*/  FENCE.VIEW.ASYNC.S ;  /* 0x00000000000073c6 */ /* 0x000e660000000000 */
[----:B-1----:R1:W1:Y:S08]  /*08e0*/  SYNCS.EXCH.64 URZ, [UR11+0x70c0], UR4 ;  /* 0x0070c0040b3f75b2 */ /* 0x0022700008000100 */
[----:B------:R1:W1:Y:S01]  /*08f0*/  SYNCS.EXCH.64 URZ, [UR11+0x70c8], UR8 ;  /* 0x0070c8080b3f75b2 */ /* 0x0002620008000100 */
[----:B------:R-:W-:Y:S01]  /*0900*/  NOP ;  /* 0x0000000000007918 */ /* 0x000fe20000000000 */
.L_x_5:
[----:B------:R-:W-:Y:S01]  /*0910*/  ISETP.NE.AND P0, PT, RZ, UR36, PT ;  /* 0x00000024ff007c0c */ /* 0x000fe2000bf05270 */
[----:B------:R-:W-:Y:S01]  /*0920*/  IMAD.U32 R2, RZ, RZ, UR10 ;  /* 0x0000000aff027e24 */ /* 0x000fe2000f8e00ff */
[----:B------:R-:W-:Y:S01]  /*0930*/  NOP ;  /* 0x0000000000007918 */ /* 0x000fe20000000000 */
[----:B-1234-:R-:W-:Y:S03]  /*0940*/  BAR.SYNC.DEFER_BLOCKING 0x0 ;  /* 0x0000000000007b1d */ /* 0x01efe60000010000 */
[----:B------:R-:W-:-:S07]  /*0950*/  ISETP.EQ.AND P2, PT, R2, 0x1, P1 ;  /* 0x000000010200780c */ /* 0x000fce0000f42270 */
[----:B------:R-:W-:Y:S06]  /*0960*/  @!P0 BRA `(.L_x_6) ;  /* 0x0000005c00f08947 */ /* 0x000fec0003800000 */
[----:B------:R-:W-:-:S06]  /*0970*/  UISETP.GT.U32.AND UP2, UPT, UR7, 0x3, UPT ;  /* 0x000000030700788c */ /* 0x000fcc000bf44070 */
[----:B------:R-:W-:-:S13]  /*0980*/  PLOP3.LUT P0, PT, PT, PT, UP2, 0x80, 0x0 ;  /* 0x000000000000781c */ /* 0x000fda0003f0f028 */
[----:B------:R-:W-:Y:S05]  /*0990*/  @P0 EXIT ;  /* 0x000000000000094d */ /* 0x000fea0003800000 */
.L_x_7:
[----:B------:R-:W-:-:S08]  /*09a0*/  NOP ;  /* 0x0000000000007918 */ /* 0x000fd00000000000 */
[----:B------:R-:W1:Y:S02]  /*09b0*/  USETMAXREG.TRY_ALLOC.CTAPOOL UP2, 0xf0 ;  /* 0x000000f0000079c8 */ /* 0x000e640008040600 */
[----:B-1----:R-:W-:-:S13]  /*09c0*/  PLOP3.LUT P0, PT, PT, PT, UP2, 0x80, 0x0 ;  /* 0x000000000000781c */ /* 0x002fda0003f0f028 */
[----:B------:R-:W-:Y:S05]  /*09d0*/  @!P0 BRA `(.L_x_7) ;  /* 0xfffffffc00f08947 */ /* 0x000fea000383ffff */
[----:B------:R-:W-:Y:S01]  /*09e0*/  UISETP.NE.AND UP2, UPT, UR36, 0x1, UPT ;  /* 0x000000012400788c */ /* 0x000fe2000bf45270 */
[----:B------:R-:W1:Y:S01]  /*09f0*/  S2UR UR42, SR_CTAID.X ;  /* 0x00000000002a79c3 */ /* 0x000e620000002500 */
[----:B------:R-:W-:Y:S01]  /*0a00*/  UMOV UR4, URZ ;  /* 0x0000003f00047c82 */ /* 0x000fe20008000000 */
[----:B------:R-:W-:-:S03]  /*0a10*/  UMOV UR5, URZ ;  /* 0x0000003f00057c82 */ /* 0x000fc60008000000 */
[----:B------:R-:W-:-:S13]  /*0a20*/  PLOP3.LUT P0, PT, PT, PT, UP2, 0x80, 0x0 ;  /* 0x000000000000781c */ /* 0x000fda0003f0f028 */
[----:B------:R-:W-:Y:S05]  /*0a30*/  @!P0 BRA `(.L_x_8) ;  /* 0x00000000003c8947 */ /* 0x000fea0003800000 */
[----:B------:R-:W-:Y:S01]  /*0a40*/  UISETP.NE.AND UP2, UPT, UR36, 0x2, UPT ;  /* 0x000000022400788c */ /* 0x000fe2000bf45270 */
[----:B------:R-:W-:-:S05]  /*0a50*/  UMOV UR5, 0x1 ;  /* 0x0000000100057882 */ /* 0x000fca0000000000 */
[----:B------:R-:W-:-:S13]  /*0a60*/  PLOP3.LUT P1, PT, PT, PT, UP2, 0x80, 0x0 ;  /* 0x000000000000781c */ /* 0x000fda0003f2f028 */
[----:B------:R-:W-:Y:S05]  /*0a70*/  @!P1 BRA `(.L_x_8) ;  /* 0x00000000002c9947 */ /* 0x000fea0003800000 */
[----:B------:R-:W-:-:S06]  /*0a80*/  UISETP.NE.AND UP2, UPT, UR36, 0x3, UPT ;  /* 0x000000032400788c */ /* 0x000fcc000bf45270 */
[----:B------:R-:W-:-:S13]  /*0a90*/  PLOP3.LUT P1, PT, PT, PT, UP2, 0x80, 0x0 ;  /* 0x000000000000781c */ /* 0x000fda0003f2f028 */
[----:B------:R-:W-:Y:S05]  /*0aa0*/  @!P1 BRA `(.L_x_9) ;  /* 0x0000000000189947 */ /* 0x000fea0003800000 */
[----:B------:R-:W-:-:S11]  /*0ab0*/  UISETP.NE.AND UP2, UPT, UR36, 0x4, UPT ;  /* 0x000000042400788c */ /* 0x000fd6000bf45270 */
[----:B------:R-:W-:Y:S01]  /*0ac0*/  @!UP2 UMOV UR4, 0x1 ;  /* 0x000000010004a882 */ /* 0x000fe20000000000 */
[----:B------:R-:W-:Y:S01]  /*0ad0*/  @!UP2 UMOV UR5, 0x1 ;  /* 0x000000010005a882 */ /* 0x000fe20000000000 */
[----:B------:R-:W-:Y:S01]  /*0ae0*/  @UP2 UMOV UR4, URZ ;  /* 0x0000003f00042c82 */ /* 0x000fe20008000000 */
[----:B------:R-:W-:Y:S01]  /*0af0*/  @UP2 UMOV UR5, URZ ;  /* 0x0000003f00052c82 */ /* 0x000fe20008000000 */
[----:B------:R-:W-:Y:S05]  /*0b00*/  BRA `(.L_x_8) ;  /* 0x0000000000087947 */ /* 0x000fea0003800000 */
.L_x_9:
[----:B------:R-:W-:Y:S01]  /*0b10*/  UMOV UR4, 0x1 ;  /* 0x0000000100047882 */ /* 0x000fe20000000000 */
[----:B------:R-:W-:-:S05]  /*0b20*/  UMOV UR5, URZ ;  /* 0x0000003f00057c82 */ /* 0x000fca0008000000 */
.L_x_8:
[----:B------:R-:W-:Y:S05]  /*0b30*/  @!P0 BRA `(.L_x_10) ;  /* 0x00000000003c8947 */ /* 0x000fea0003800000 */
[----:B------:R-:W-:-:S06]  /*0b40*/  UISETP.NE.AND UP2, UPT, UR36, 0x2, UPT ;  /* 0x000000022400788c */ /* 0x000fcc000bf45270 */
[----:B------:R-:W-:-:S13]  /*0b50*/  PLOP3.LUT P0, PT, PT, PT, UP2, 0x80, 0x0 ;  /* 0x000000000000781c */ /* 0x000fda0003f0f028 */
[----:B------:R-:W-:Y:S05]  /*0b60*/  @!P0 BRA `(.L_x_11) ;  /* 0x0000000000288947 */ /* 0x000fea0003800000 */
[----:B------:R-:W-:-:S06]  /*0b70*/  UISETP.NE.AND UP2, UPT, UR36, 0x3, UPT ;  /* 0x000000032400788c */ /* 0x000fcc000bf45270 */
[----:B------:R-:W-:-:S13]  /*0b80*/  PLOP3.LUT P0, PT, PT, PT, UP2, 0x80, 0x0 ;  /* 0x000000000000781c */ /* 0x000fda0003f0f028 */
[----:B------:R-:W-:Y:S05]  /*0b90*/  @!P0 BRA `(.L_x_12) ;  /* 0x0000000000148947 */ /* 0x000fea0003800000 */
[----:B------:R-:W-:-:S06]  /*0ba0*/  UISETP.NE.AND UP2, UPT, UR36, 0x4, UPT ;  /* 0x000000042400788c */ /* 0x000fcc000bf45270 */
[----:B------:R-:W-:-:S13]  /*0bb0*/  PLOP3.LUT P0, PT, PT, PT, UP2, 0x80, 0x0 ;  /* 0x000000000000781c */ /* 0x000fda0003f0f028 */
[----:B------:R-:W-:Y:S05]  /*0bc0*/  @P0 BRA `(.L_x_13) ;  /* 0x00000000001c0947 */ /* 0x000fea0003800000 */
[----:B-1----:R-:W-:Y:S01]  /*0bd0*/  ULEA UR42, UR42, 0x3, 0x1 ;  /* 0x000000032a2a7891 */ /* 0x002fe2000f8e083f */
[----:B------:R-:W-:Y:S11]  /*0be0*/  BRA `(.L_x_13) ;  /* 0x0000000000147947 */ /* 0x000ff60003800000 */
.L_x_12:
[----:B-1----:R-:W-:Y:S01]  /*0bf0*/  ULEA UR42, UR42, 0x2, 0x1 ;  /* 0x000000022a2a7891 */ /* 0x002fe2000f8e083f */
[----:B------:R-:W-:Y:S11]  /*0c00*/  BRA `(.L_x_13) ;  /* 0x00000000000c7947 */ /* 0x000ff60003800000 */
.L_x_11:
[----:B-1----:R-:W-:Y:S01]  /*0c10*/  ULEA UR42, UR42, 0x1, 0x1 ;  /* 0x000000012a2a7891 */ /* 0x002fe2000f8e083f */
[----:B------:R-:W-:Y:S11]  /*0c20*/  BRA `(.L_x_13) ;  /* 0x0000000000047947 */ /* 0x000ff60003800000 */
.L_x_10:
[----:B-1----:R-:W-:-:S12]  /*0c30*/  USHF.L.U32 UR42, UR42, 0x1, URZ ;  /* 0x000000012a2a7899 */ /* 0x002fd8000800063f */
.L_x_13:
[----:B------:R-:W-:-:S04]  /*0c40*/  ULOP3.LUT UR6, UR6, 0x1, URZ, 0xfc, !UPT ;  /* 0x0000000106067892 */ /* 0x000fc8000f8efc3f */
[----:B------:R-:W-:-:S06]  /*0c50*/  UISETP.NE.AND UP2, UPT, UR6, 0x3, UPT ;  /* 0x000000030600788c */ /* 0x000fcc000bf45270 */
[----:B------:R-:W-:-:S13]  /*0c60*/  PLOP3.LUT P0, PT, PT, PT, UP2, 0x80, 0x0 ;  /* 0x000000000000781c */ /* 0x000fda0003f0f028 */
[----:B------:R-:W-:Y:S05]  /*0c70*/  @!P0 BRA `(.L_x_14) ;  /* 0x0000000000048947 */ /* 0x000fea0003800000 */
[----:B-1----:R-:W-:Y:S01]  /*0c80*/  BPT.TRAP 0x1 ;  /* 0x000000040000795c */ /* 0x002fe20000300000 */
.L_x_14:
[----:B------:R-:W2:Y:S01]  /*0c90*/  S2UR UR6, SR_CgaCtaId ;  /* 0x00000000000679c3 */ /* 0x000ea20000008800 */
[----:B------:R-:W-:Y:S01]  /*0ca0*/  UMOV UR37, 0x400 ;  /* 0x0000040000257882 */ /* 0x000fe20000000000 */
[----:B------:R-:W-:Y:S01]  /*0cb0*/  IMAD.U32 R2, RZ, RZ, UR4 ;  /* 0x00000004ff027e24 */ /* 0x000fe2000f8e00ff */
[----:B------:R-:W-:-:S04]  /*0cc0*/  SHF.R.S32.HI R3, RZ, 0x1f, R0 ;  /* 0x0000001fff037819 */ /* 0x000fc80000011400 */
[----:B------:R-:W-:Y:S02]  /*0cd0*/  SHF.L.U32 R2, R2, 0x1f, RZ ;  /* 0x0000001f02027819 */ /* 0x000fe400000006ff */
[----:B------:R-:W-:-:S04]  /*0ce0*/  LEA.HI R3, R3, R0, RZ, 0x7 ;  /* 0x0000000003037211 */ /* 0x000fc800078f38ff */
[----:B------:R-:W-:-:S05]  /*0cf0*/  LOP3.LUT R3, R3, 0xffffff80, RZ, 0xc0, !PT ;  /* 0xffffff8003037812 */ /* 0x000fca00078ec0ff */
[----:B------:R-:W-:-:S05]  /*0d00*/  IMAD.IADD R3, R0, 0x1, -R3 ;  /* 0x0000000100037824 */ /* 0x000fca00078e0a03 */
[----:B------:R-:W-:Y:S01]  /*0d10*/  SHF.R.S32.HI R0, RZ, 0x1f, R3 ;  /* 0x0000001fff007819 */ /* 0x000fe20000011403 */
[----:B--2---:R-:W-:-:S03]  /*0d20*/  ULEA UR37, UR6, UR37, 0x18 ;  /* 0x0000002506257291 */ /* 0x004fc6000f8ec03f */
[----:B------:R-:W-:Y:S01]  /*0d30*/  LEA.HI R0, R0, R3, RZ, 0x2 ;  /* 0x0000000300007211 */ /* 0x000fe200078f10ff */
[----:B------:R-:W-:-:S03]  /*0d40*/  ULEA UR6, UR5, UR37, 0x3 ;  /* 0x0000002505067291 */ /* 0x000fc6000f8e183f */
[----:B------:R-:W-:-:S04]  /*0d50*/  LOP3.LUT R0, R0, 0x7ffffffc, RZ, 0xc0, !PT ;  /* 0x7ffffffc00007812 */ /* 0x000fc800078ec0ff */
[----:B------:R-:W-:Y:S02]  /*0d60*/  IADD3 R0, R3, -R0, RZ ;  /* 0x8000000003007210 */ /* 0x000fe40007ffe0ff */
[----:B------:R-:W2:Y:S02]  /*0d70*/  SYNCS.PHASECHK.TRANS64.TRYWAIT P1, [UR6+0x7050], R2 ;  /* 0x00705002ff0075a7 */ /* 0x000ea40008020146 */
[----:B--2---:R-:W-:Y:S05]  /*0d80*/  @!P1 BRA `(.L_x_15) ;  /* 0x0000006800f49947 */ /* 0x004fea0003800000 */
.L_x_99:
[----:B------:R-:W-:Y:S01]  /*0d90*/  IMAD.SHL.U32 R0, R0, 0x2, RZ ;  /* 0x0000000200007824 */ /* 0x000fe200078e00ff */
[----:B------:R-:W-:Y:S06]  /*0da0*/  @!P0 BRA `(.L_x_16) ;  /* 0x0000000000048947 */ /* 0x000fec0003800000 */
[----:B-1----:R-:W-:Y:S01]  /*0db0*/  BPT.TRAP 0x1 ;  /* 0x000000040000795c */ /* 0x002fe20000300000 */
.L_x_16:
[----:B------:R-:W-:Y:S01]  /*0dc0*/  SHF.L.U32 R7, RZ, 0x1f, RZ ;  /* 0x0000001fff077819 */ /* 0x000fe200000006ff */
[----:B------:R-:W-:Y:S01]  /*0dd0*/  UIADD3 UR13, UR37, 0x7090, URZ ;  /* 0x00007090250d7890 */ /* 0x000fe2000fffe03f */
[----:B------:R-:W-:Y:S02]  /*0de0*/  ISETP.NE.AND P2, PT, RZ, UR7, PT ;  /* 0x00000007ff007c0c */ /* 0x000fe4000bf45270 */
[----:B------:R-:W3:Y:S02]  /*0df0*/  SYNCS.PHASECHK.TRANS64.TRYWAIT P1, [UR37+0x7000], R7 ;  /* 0x00700007ff0075a7 */ /* 0x000ee40008020165 */
[----:B---3--:R-:W-:Y:S09]  /*0e00*/  @!P1 BRA `(.L_x_17) ;  /* 0x0000006800ec9947 */ /* 0x008ff20003800000 */
.L_x_100:
[----:B------:R-:W-:Y:S01]  /*0e10*/  ULEA UR16, UR36, UR13, 0x3 ;  /* 0x0000000d24107291 */ /* 0x000fe2000f8e183f */
[----:B--2---:R-:W-:-:S04]  /*0e20*/  SEL R2, RZ, 0x1, P2 ;  /* 0x00000001ff027807 */ /* 0x004fc80001000000 */
[----:B------:R-:W-:-:S04]  /*0e30*/  SHF.L.U32 R2, R2, 0x1f, RZ ;  /* 0x0000001f02027819 */ /* 0x000fc800000006ff */
[----:B------:R-:W2:Y:S02]  /*0e40*/  SYNCS.PHASECHK.TRANS64.TRYWAIT P1, [UR16+-0x8], R2 ;  /* 0xfffff802ff0075a7 */ /* 0x000ea40008020150 */
[----:B--2---:R-:W-:Y:S05]  /*0e50*/  @!P1 BRA `(.L_x_18) ;  /* 0x0000006800f09947 */ /* 0x004fea0003800000 */
.L_x_101:
[----:B------:R-:W-:Y:S01]  /*0e60*/  USHF.R.U32.HI UR4, URZ, 0x4, UR37 ;  /* 0x000000043f047899 */ /* 0x000fe20008011625 */
[----:B------:R-:W-:Y:S01]  /*0e70*/  WARPGROUP.ARRIVE ;  /* 0x00000000000079c5 */ /* 0x000fe20000000000 */
[----:B------:R-:W-:Y:S01]  /*0e80*/  UIADD3 UR6, UR37, 0x2000, URZ ;  /* 0x0000200025067890 */ /* 0x000fe2000fffe03f */
[----:B--2---:R-:W2:Y:S01]  /*0e90*/  LDC R3, c[0x0][0x28c] ;  /* 0x0000a300ff037b82 */ /* 0x004ea20000000800 */
[----:B------:R-:W-:Y:S01]  /*0ea0*/  ULOP3.LUT UR4, UR4, 0x3fff, URZ, 0xc0, !UPT ;  /* 0x00003fff04047892 */ /* 0x000fe2000f8ec03f */
[C---:B------:R-:W-:Y:S01]  /*0eb0*/  VIADD R2, R0.reuse, 0x1 ;  /* 0x0000000100027836 */ /* 0x040fe20000000000 */
[----:B------:R-:W-:Y:S01]  /*0ec0*/  USHF.R.U32.HI UR6, URZ, 0x4, UR6 ;  /* 0x000000043f067899 */ /* 0x000fe20008011606 */
[C---:B------:R-:W-:Y:S01]  /*0ed0*/  VIADD R4, R0.reuse, 0x8 ;  /* 0x0000000800047836 */ /* 0x040fe20000000000 */
[----:B------:R-:W-:Y:S01]  /*0ee0*/  ULOP3.LUT UR4, UR4, 0x10000, URZ, 0xfc, !UPT ;  /* 0x0001000004047892 */ /* 0x000fe2000f8efc3f */
[----:B------:R-:W-:Y:S01]  /*0ef0*/  VIADD R6, R0, 0x10 ;  /* 0x0000001000067836 */ /* 0x000fe20000000000 */
[----:B------:R-:W-:Y:S01]  /*0f00*/  ULOP3.LUT UR12, UR6, 0x3fff, URZ, 0xc0, !UPT ;  /* 0x00003fff060c7892 */ /* 0x000fe2000f8ec03f */
[----:B------:R-:W-:Y:S01]  /*0f10*/  P2R R10, PR, RZ, 0x1 ;  /* 0x00000001ff0a7803 */ /* 0x000fe20000000000 */
[----:B------:R-:W-:-:S02]  /*0f20*/  ULEA UR4, UR5, UR4, 0x8 ;  /* 0x0000000405047291 */ /* 0x000fc4000f8e403f */
[----:B------:R-:W-:Y:S01]  /*0f30*/  ULOP3.LUT UR14, UR12, 0x10000, URZ, 0xfc, !UPT ;  /* 0x000100000c0e7892 */ /* 0x000fe2000f8efc3f */
[----:B------:R-:W-:Y:S01]  /*0f40*/  UMOV UR5, 0x80000020 ;  /* 0x8000002000057882 */ /* 0x000fe20000000000 */
[----:B------:R-:W-:Y:S01]  /*0f50*/  UMOV UR11, 0x80000020 ;  /* 0x80000020000b7882 */ /* 0x000fe20000000000 */
[----:B------:R-:W-:Y:S02]  /*0f60*/  UMOV UR9, UR5 ;  /* 0x0000000500097c82 */ /* 0x000fe40008000000 */
[----:B------:R-:W-:Y:S01]  /*0f70*/  UMOV UR8, UR4 ;  /* 0x0000000400087c82 */ /* 0x000fe20008000000 */
[----:B------:R-:W-:Y:S01]  /*0f80*/  ULDC UR6, c[0x0][0x604] ;  /* 0x0001810000067ab9 */ /* 0x000fe20000000800 */
[----:B------:R-:W-:Y:S01]  /*0f90*/  UMOV UR10, UR14 ;  /* 0x0000000e000a7c82 */ /* 0x000fe20008000000 */
[----:B------:R-:W-:Y:S01]  /*0fa0*/  USHF.L.U32 UR7, UR7, 0x3, URZ ;  /* 0x0000000307077899 */ /* 0x000fe2000800063f */
[----:B------:R-:W-:Y:S01]  /*0fb0*/  HGMMA.64x64x16.F32 R24, gdesc[UR8], RZ, !UPT, gsb0 ;  /* 0x00e00000081879f0 */ /* 0x000fe2000c0008ff */
[----:B------:R-:W-:-:S02]  /*0fc0*/  UIADD3 UR8, UR4, 0x2, URZ ;  /* 0x0000000204087890 */ /* 0x000fc4000fffe03f */
[----:B------:R-:W-:Y:S01]  /*0fd0*/  UIADD3 UR10, UR14, 0x2, URZ ;  /* 0x000000020e0a7890 */ /* 0x000fe2000fffe03f */
[-C--:B--2---:R-:W-:Y:S01]  /*0fe0*/  ISETP.GE.AND P5, PT, R2, R3.reuse, PT ;  /* 0x000000030200720c */ /* 0x084fe20003fa6270 */
[----:B------:R-:W-:Y:S01]  /*0ff0*/  UMOV UR9, 0x80000020 ;  /* 0x8000002000097882 */ /* 0x000fe20000000000 */
[----:B------:R-:W-:Y:S01]  /*1000*/  UMOV UR11, 0x80000020 ;  /* 0x80000020000b7882 */ /* 0x000fe20000000000 */
[----:B------:R-:W-:Y:S01]  /*1010*/  IADD3 R2, R0, 0x9, RZ ;  /* 0x0000000900027810 */ /* 0x000fe20007ffe0ff */
[----:B------:R-:W-:Y:S01]  /*1020*/  ULOP3.LUT UR7, UR7, 0x8, URZ, 0xc, !UPT ;  /* 0x0000000807077892 */ /* 0x000fe2000f8e0c3f */
[-C--:B------:R-:W-:Y:S01]  /*1030*/  ISETP.GE.AND P2, PT, R4, R3.reuse, PT ;  /* 0x000000030400720c */ /* 0x080fe20003f46270 */
[C---:B------:R-:W-:Y:S01]  /*1040*/  VIADD R4, R0.reuse, 0x11 ;  /* 0x0000001100047836 */ /* 0x040fe20000000000 */
[-C--:B------:R-:W-:Y:S02]  /*1050*/  ISETP.GE.AND P1, PT, R0, R3.reuse, PT ;  /* 0x000000030000720c */ /* 0x080fe40003f26270 */
[-C--:B------:R-:W-:Y:S01]  /*1060*/  ISETP.GE.AND P4, PT, R2, R3.reuse, PT ;  /* 0x000000030200720c */ /* 0x080fe20003f86270 */
[----:B------:R-:W-:Y:S01]  /*1070*/  VIADD R2, R0, 0x18 ;  /* 0x0000001800027836 */ /* 0x000fe20000000000 */
[----:B------:R-:W-:-:S02]  /*1080*/  ISETP.GE.AND P3, PT, R4, R3, PT ;  /* 0x000000030400720c */ /* 0x000fc40003f66270 */
[----:B------:R-:W-:Y:S02]  /*1090*/  IADD3 R4, R0, 0x19, RZ ;  /* 0x0000001900047810 */ /* 0x000fe40007ffe0ff */
[----:B------:R-:W-:Y:S01]  /*10a0*/  ISETP.GE.AND P6, PT, R6, R3, PT ;  /* 0x000000030600720c */ /* 0x000fe20003fc6270 */
[----:B------:R-:W-:Y:S02]  /*10b0*/  WARPGROUP.DEPBAR.LE gsb0, 0x0 ;  /* 0x00008000000079c5 */ /* 0x000fe40000010000 */
[----:B------:R-:W-:-:S06]  /*10c0*/  WARPGROUP.ARRIVE ;  /* 0x00000000000079c5 */ /* 0x000fcc0000000000 */
[----:B------:R-:W-:Y:S03]  /*10d0*/  HGMMA.64x64x16.F32 R24, gdesc[UR8], R24, gsb0 ;  /* 0x00e00000081879f0 */ /* 0x000fe60008000818 */
[----:B------:R-:W-:Y:S02]  /*10e0*/  WARPGROUP.DEPBAR.LE gsb0, 0x0 ;  /* 0x00008000000079c5 */ /* 0x000fe40000010000 */
[----:B------:R-:W-:Y:S02]  /*10f0*/  FSEL R24, R24, -INF , !P1 ;  /* 0xff80000018187808 */ /* 0x000fe40004800000 */
[----:B------:R-:W-:Y:S02]  /*1100*/  FSEL R25, R25, -INF , !P5 ;  /* 0xff80000019197808 */ /* 0x000fe40006800000 */
[----:B------:R-:W-:Y:S02]  /*1110*/  FSEL R28, R28, -INF , !P2 ;  /* 0xff8000001c1c7808 */ /* 0x000fe40005000000 */
[----:B------:R-:W-:-:S02]  /*1120*/  FMNMX R5, R24, R25, !PT ;  /* 0x0000001918057209 */ /* 0x000fc40007800000 */
[----:B------:R-:W-:Y:S02]  /*1130*/  FSEL R26, R26, -INF , !P1 ;  /* 0xff8000001a1a7808 */ /* 0x000fe40004800000 */
[-C--:B------:R-:W-:Y:S01]  /*1140*/  ISETP.GE.AND P1, PT, R2, R3.reuse, PT ;  /* 0x000000030200720c */ /* 0x080fe20003f26270 */
[----:B------:R-:W-:Y:S01]  /*1150*/  VIADD R2, R0, 0x20 ;  /* 0x0000002000027836 */ /* 0x000fe20000000000 */
[----:B------:R-:W-:Y:S02]  /*1160*/  FSEL R27, R27, -INF , !P5 ;  /* 0xff8000001b1b7808 */ /* 0x000fe40006800000 */
[----:B------:R-:W-:Y:S02]  /*1170*/  ISETP.GE.AND P5, PT, R4, R3, PT ;  /* 0x000000030400720c */ /* 0x000fe40003fa6270 */
[----:B------:R-:W-:Y:S02]  /*1180*/  FSEL R29, R29, -INF , !P4 ;  /* 0xff8000001d1d7808 */ /* 0x000fe40006000000 */
[----:B------:R-:W-:-:S02]  /*1190*/  FMNMX R4, R28, R5, !PT ;  /* 0x000000051c047209 */ /* 0x000fc40007800000 */
[----:B------:R-:W-:Y:S02]  /*11a0*/  FSEL R30, R30, -INF , !P2 ;  /* 0xff8000001e1e7808 */ /* 0x000fe40005000000 */
[----:B------:R-:W-:Y:S01]  /*11b0*/  ISETP.GE.AND P2, PT, R2, R3, PT ;  /* 0x000000030200720c */ /* 0x000fe20003f46270 */
[----:B------:R-:W-:Y:S01]  /*11c0*/  VIADD R2, R0, 0x21 ;  /* 0x0000002100027836 */ /* 0x000fe20000000000 */
[----:B------:R-:W-:Y:S02]  /*11d0*/  FSEL R32, R32, -INF , !P6 ;  /* 0xff80000020207808 */ /* 0x000fe40007000000 */
[----:B------:R-:W-:Y:S02]  /*11e0*/  FMNMX R5, R29, R4, !PT ;  /* 0x000000041d057209 */ /* 0x000fe40007800000 */
[----:B------:R-:W-:Y:S02]  /*11f0*/  FSEL R33, R33, -INF , !P3 ;  /* 0xff80000021217808 */ /* 0x000fe40005800000 */
[----:B------:R-:W-:-:S02]  /*1200*/  FMNMX R4, R32, R5, !PT ;  /* 0x0000000520047209 */ /* 0x000fc40007800000 */
[----:B------:R-:W-:Y:S02]  /*1210*/  FSEL R31, R31, -INF , !P4 ;  /* 0xff8000001f1f7808 */ /* 0x000fe40006000000 */
[-C--:B------:R-:W-:Y:S01]  /*1220*/  ISETP.GE.AND P4, PT, R2, R3.reuse, PT ;  /* 0x000000030200720c */ /* 0x080fe20003f86270 */
[----:B------:R-:W-:Y:S01]  /*1230*/  VIADD R2, R0, 0x28 ;  /* 0x0000002800027836 */ /* 0x000fe20000000000 */
[----:B------:R-:W-:Y:S02]  /*1240*/  FSEL R36, R36, -INF , !P1 ;  /* 0xff80000024247808 */ /* 0x000fe40004800000 */
[----:B------:R-:W-:Y:S02]  /*1250*/  FMNMX R5, R33, R4, !PT ;  /* 0x0000000421057209 */ /* 0x000fe40007800000 */
[----:B------:R-:W-:Y:S02]  /*1260*/  FSEL R34, R34, -INF , !P6 ;  /* 0xff80000022227808 */ /* 0x000fe40007000000 */
[----:B------:R-:W-:-:S02]  /*1270*/  ISETP.GE.AND P6, PT, R2, R3, PT ;  /* 0x000000030200720c */ /* 0x000fc40003fc6270 */
[----:B------:R-:W-:Y:S02]  /*1280*/  FSEL R37, R37, -INF , !P5 ;  /* 0xff80000025257808 */ /* 0x000fe40006800000 */
[----:B------:R-:W-:Y:S02]  /*1290*/  FMNMX R4, R36, R5, !PT ;  /* 0x0000000524047209 */ /* 0x000fe40007800000 */
[----:B------:R-:W-:Y:S02]  /*12a0*/  IADD3 R2, R0, 0x29, RZ ;  /* 0x0000002900027810 */ /* 0x000fe40007ffe0ff */
[----:B------:R-:W-:Y:S02]  /*12b0*/  FSEL R35, R35, -INF , !P3 ;  /* 0xff80000023237808 */ /* 0x000fe40005800000 */
[----:B------:R-:W-:Y:S02]  /*12c0*/  FSEL R40, R40, -INF , !P2 ;  /* 0xff80000028287808 */ /* 0x000fe40005000000 */
[----:B------:R-:W-:-:S02]  /*12d0*/  FMNMX R5, R37, R4, !PT ;  /* 0x0000000425057209 */ /* 0x000fc40007800000 */
[----:B------:R-:W-:Y:S01]  /*12e0*/  ISETP.GE.AND P3, PT, R2, R3, PT ;  /* 0x000000030200720c */ /* 0x000fe20003f66270 */
[----:B------:R-:W-:Y:S01]  /*12f0*/  VIADD R2, R0, 0x30 ;  /* 0x0000003000027836 */ /* 0x000fe20000000000 */
[----:B------:R-:W-:Y:S02]  /*1300*/  FSEL R41, R41, -INF , !P4 ;  /* 0xff80000029297808 */ /* 0x000fe40006000000 */
[----:B------:R-:W-:Y:S02]  /*1310*/  FMNMX R4, R40, R5, !PT ;  /* 0x0000000528047209 */ /* 0x000fe40007800000 */
[----:B------:R-:W-:Y:S02]  /*1320*/  FSEL R38, R38, -INF , !P1 ;  /* 0xff80000026267808 */ /* 0x000fe40004800000 */
[----:B------:R-:W-:Y:S01]  /*1330*/  ISETP.GE.AND P1, PT, R2, R3, PT ;  /* 0x000000030200720c */ /* 0x000fe20003f26270 */
[----:B------:R-:W-:Y:S01]  /*1340*/  VIADD R2, R0, 0x31 ;  /* 0x0000003100027836 */ /* 0x000fe20000000000 */
[----:B------:R-:W-:-:S02]  /*1350*/  FSEL R44, R44, -INF , !P6 ;  /* 0xff8000002c2c7808 */ /* 0x000fc40007000000 */
[----:B------:R-:W-:Y:S02]  /*1360*/  FMNMX R5, R41, R4, !PT ;  /* 0x0000000429057209 */ /* 0x000fe40007800000 */
[----:B------:R-:W-:Y:S02]  /*1370*/  FSEL R39, R39, -INF , !P5 ;  /* 0xff80000027277808 */ /* 0x000fe40006800000 */
[----:B------:R-:W-:Y:S02]  /*1380*/  FSEL R45, R45, -INF , !P3 ;  /* 0xff8000002d2d7808 */ /* 0x000fe40005800000 */
[----:B------:R-:W-:Y:S02]  /*1390*/  FMNMX R4, R44, R5, !PT ;  /* 0x000000052c047209 */ /* 0x000fe40007800000 */
[----:B------:R-:W-:Y:S01]  /*13a0*/  ISETP.GE.AND P5, PT, R2, R3, PT ;  /* 0x000000030200720c */ /* 0x000fe20003fa6270 */
[----:B------:R-:W-:Y:S01]  /*13b0*/  VIADD R2, R0, 0x38 ;  /* 0x0000003800027836 */ /* 0x000fe20000000000 */
[----:B------:R-:W-:-:S02]  /*13c0*/  FSEL R48, R48, -INF , !P1 ;  /* 0xff80000030307808 */ /* 0x000fc40004800000 */
[----:B------:R-:W-:Y:S02]  /*13d0*/  FMNMX R5, R45, R4, !PT ;  /* 0x000000042d057209 */ /* 0x000fe40007800000 */
[----:B------:R-:W-:Y:S02]  /*13e0*/  FSEL R42, R42, -INF , !P2 ;  /* 0xff8000002a2a7808 */ /* 0x000fe40005000000 */
[----:B------:R-:W-:Y:S02]  /*13f0*/  ISETP.GE.AND P2, PT, R2, R3, PT ;  /* 0x000000030200720c */ /* 0x000fe40003f46270 */
[----:B------:R-:W-:Y:S02]  /*1400*/  IADD3 R2, R0, 0x39, RZ ;  /* 0x0000003900027810 */ /* 0x000fe40007ffe0ff */
[----:B------:R-:W-:Y:S02]  /*1410*/  FSEL R49, R49, -INF , !P5 ;  /* 0xff80000031317808 */ /* 0x000fe40006800000 */
[----:B------:R-:W-:-:S02]  /*1420*/  FMNMX R4, R48, R5, !PT ;  /* 0x0000000530047209 */ /* 0x000fc40007800000 */
[----:B------:R-:W-:Y:S02]  /*1430*/  FSEL R43, R43, -INF , !P4 ;  /* 0xff8000002b2b7808 */ /* 0x000fe40006000000 */
[----:B------:R-:W-:Y:S02]  /*1440*/  ISETP.GE.AND P4, PT, R2, R3, PT ;  /* 0x000000030200720c */ /* 0x000fe40003f86270 */
[----:B------:R-:W-:Y:S02]  /*1450*/  FSEL R52, R52, -INF , !P2 ;  /* 0xff80000034347808 */ /* 0x000fe40005000000 */
[----:B------:R-:W-:Y:S02]  /*1460*/  FMNMX R5, R49, R4, !PT ;  /* 0x0000000431057209 */ /* 0x000fe40007800000 */
[----:B------:R-:W-:Y:S02]  /*1470*/  FSEL R53, R53, -INF , !P4 ;  /* 0xff80000035357808 */ /* 0x000fe40006000000 */
[----:B------:R-:W-:-:S02]  /*1480*/  FMNMX R2, R52, R5, !PT ;  /* 0x0000000534027209 */ /* 0x000fc40007800000 */
[----:B------:R-:W-:Y:S02]  /*1490*/  FSEL R46, R46, -INF , !P6 ;  /* 0xff8000002e2e7808 */ /* 0x000fe40007000000 */
[----:B------:R-:W-:Y:S02]  /*14a0*/  FMNMX R6, R53, R2, !PT ;  /* 0x0000000235067209 */ /* 0x000fe40007800000 */
[----:B------:R-:W-:Y:S02]  /*14b0*/  FSEL R50, R50, -INF , !P1 ;  /* 0xff80000032327808 */ /* 0x000fe40004800000 */
[----:B------:R-:W-:Y:S01]  /*14c0*/  FSEL R47, R47, -INF , !P3 ;  /* 0xff8000002f2f7808 */ /* 0x000fe20005800000 */
[----:B------:R-:W2:Y:S01]  /*14d0*/  SHFL.BFLY PT, R5, R6, 0x1, 0x1f ;  /* 0x0c201f0006057f89 */ /* 0x000ea200000e0000 */
[----:B------:R-:W-:Y:S02]  /*14e0*/  FSEL R51, R51, -INF , !P5 ;  /* 0xff80000033337808 */ /* 0x000fe40006800000 */
[----:B------:R-:W-:-:S02]  /*14f0*/  FSEL R54, R54, -INF , !P2 ;  /* 0xff80000036367808 */ /* 0x000fc40005000000 */
[----:B------:R-:W-:Y:S02]  /*1500*/  FSEL R55, R55, -INF , !P4 ;  /* 0xff80000037377808 */ /* 0x000fe40006000000 */
[----:B--2---:R-:W-:-:S05]  /*1510*/  FMNMX R8, R6, R5, !PT ;  /* 0x0000000506087209 */ /* 0x004fca0007800000 */
[----:B------:R-:W2:Y:S02]  /*1520*/  SHFL.BFLY PT, R5, R8, 0x2, 0x1f ;  /* 0x0c401f0008057f89 */ /* 0x000ea400000e0000 */
[----:B--2---:R-:W-:Y:S02]  /*1530*/  FMNMX R4, R8, R5, !PT ;  /* 0x0000000508047209 */ /* 0x004fe40007800000 */
[----:B------:R-:W-:Y:S02]  /*1540*/  FMNMX R5, R26, R27, !PT ;  /* 0x0000001b1a057209 */ /* 0x000fe40007800000 */
[----:B------:R-:W-:Y:S02]  /*1550*/  FSETP.NEU.AND P0, PT, R4, -INF , PT ;  /* 0xff8000000400780b */ /* 0x000fe40003f0d000 */
[----:B------:R-:W-:Y:S02]  /*1560*/  FMNMX R2, R30, R5, !PT ;  /* 0x000000051e027209 */ /* 0x000fe40007800000 */
[----:B------:R-:W-:-:S02]  /*1570*/  FSEL R9, R4, RZ, P0 ;  /* 0x000000ff04097208 */ /* 0x000fc40000000000 */
[----:B------:R-:W-:Y:S02]  /*1580*/  FMNMX R5, R31, R2, !PT ;  /* 0x000000021f057209 */ /* 0x000fe40007800000 */
[----:B------:R-:W-:Y:S01]  /*1590*/  ISETP.NE.AND P0, PT, R10, RZ, PT ;  /* 0x000000ff0a00720c */ /* 0x000fe20003f05270 */
[----:B------:R-:W-:Y:S01]  /*15a0*/  FMUL R9, R9, UR6 ;  /* 0x0000000609097c20 */ /* 0x000fe20008400000 */
[----:B------:R-:W-:-:S03]  /*15b0*/  FMNMX R2, R34, R5, !PT ;  /* 0x0000000522027209 */ /* 0x000fc60007800000 */
[--C-:B------:R-:W-:Y:S01]  /*15c0*/  FFMA R24, R24, UR6, -R9.reuse ;  /* 0x0000000618187c23 */ /* 0x100fe20008000809 */
[----:B------:R-:W-:Y:S01]  /*15d0*/  FMNMX R5, R35, R2, !PT ;  /* 0x0000000223057209 */ /* 0x000fe20007800000 */
[--C-:B------:R-:W-:Y:S01]  /*15e0*/  FFMA R28, R28, UR6, -R9.reuse ;  /* 0x000000061c1c7c23 */ /* 0x100fe20008000809 */
[--C-:B------:R-:W-:Y:S01]  /*15f0*/  FFMA R25, R25, UR6, -R9.reuse ;  /* 0x0000000619197c23 */ /* 0x100fe20008000809 */
[--C-:B------:R-:W-:Y:S01]  /*1600*/  FFMA R33, R33, UR6, -R9.reuse ;  /* 0x0000000621217c23 */ /* 0x100fe20008000809 */
[----:B------:R-:W-:Y:S01]  /*1610*/  FMNMX R2, R38, R5, !PT ;  /* 0x0000000526027209 */ /* 0x000fe20007800000 */
[--C-:B------:R-:W-:Y:S01]  /*1620*/  FFMA R29, R29, UR6, -R9.reuse ;  /* 0x000000061d1d7c23 */ /* 0x100fe20008000809 */
[----:B------:R-:W-:Y:S01]  /*1630*/  FSETP.GEU.AND P6, PT, R24, -126, PT ;  /* 0xc2fc00001800780b */ /* 0x000fe20003fce000 */
        /* <DEDUP_REMOVED lines=12> */
[----:B------:R-:W-:Y:S01]  /*1700*/  @!P6 FMUL R24, R24, 0.5 ;  /* 0x3f0000001818e820 */ /* 0x000fe20000400000 */
[----:B------:R-:W-:Y:S01]  /*1710*/  FMNMX R2, R46, R5, !PT ;  /* 0x000000052e027209 */ /* 0x000fe20007800000 */
[--C-:B------:R-:W-:Y:S01]  /*1720*/  FFMA R48, R48, UR6, -R9.reuse ;  /* 0x0000000630307c23 */ /* 0x100fe20008000809 */
[----:B------:R-:W-:Y:S01]  /*1730*/  FSETP.GEU.AND P5, PT, R29, -126, PT ;  /* 0xc2fc00001d00780b */ /* 0x000fe20003fae000 */
[----:B------:R-:W-:Y:S01]  /*1740*/  @!P1 FMUL R28, R28, 0.5 ;  /* 0x3f0000001c1c9820 */ /* 0x000fe20000400000 */
[----:B------:R-:W-:Y:S01]  /*1750*/  FMNMX R5, R47, R2, !PT ;  /* 0x000000022f057209 */ /* 0x000fe20007800000 */
[----:B------:R-:W2:Y:S01]  /*1760*/  MUFU.EX2 R24, R24 ;  /* 0x0000001800187308 */ /* 0x000ea20000000800 */
[----:B------:R-:W-:Y:S01]  /*1770*/  FSETP.GEU.AND P2, PT, R32, -126, PT ;  /* 0xc2fc00002000780b */ /* 0x000fe20003f4e000 */
[----:B------:R-:W-:Y:S01]  /*1780*/  @!P3 FMUL R25, R25, 0.5 ;  /* 0x3f0000001919b820 */ /* 0x000fe20000400000 */
[----:B------:R-:W-:Y:S01]  /*1790*/  FMNMX R2, R50, R5, !PT ;  /* 0x0000000532027209 */ /* 0x000fe20007800000 */
[--C-:B------:R-:W-:Y:S01]  /*17a0*/  FFMA R49, R49, UR6, -R9.reuse ;  /* 0x0000000631317c23 */ /* 0x100fe20008000809 */
[--C-:B------:R-:W-:Y:S01]  /*17b0*/  FFMA R44, R44, UR6, -R9.reuse ;  /* 0x000000062c2c7c23 */ /* 0x100fe20008000809 */
[----:B------:R-:W-:Y:S01]  /*17c0*/  @!P4 FMUL R33, R33, 0.5 ;  /* 0x3f0000002121c820 */ /* 0x000fe20000400000 */
[----:B------:R-:W-:Y:S01]  /*17d0*/  FMNMX R5, R51, R2, !PT ;  /* 0x0000000233057209 */ /* 0x000fe20007800000 */
[----:B------:R-:W3:Y:S01]  /*17e0*/  MUFU.EX2 R28, R28 ;  /* 0x0000001c001c7308 */ /* 0x000ee20000000800 */
[--C-:B------:R-:W-:Y:S01]  /*17f0*/  FFMA R52, R52, UR6, -R9.reuse ;  /* 0x0000000634347c23 */ /* 0x100fe20008000809 */
[----:B------:R-:W-:Y:S01]  /*1800*/  @!P5 FMUL R29, R29, 0.5 ;  /* 0x3f0000001d1dd820 */ /* 0x000fe20000400000 */
[----:B------:R-:W-:Y:S01]  /*1810*/  FMNMX R2, R54, R5, !PT ;  /* 0x0000000536027209 */ /* 0x000fe20007800000 */
[----:B------:R-:W-:-:S02]  /*1820*/  FFMA R53, R53, UR6, -R9 ;  /* 0x0000000635357c23 */ /* 0x000fc40008000809 */
[----:B------:R-:W-:Y:S01]  /*1830*/  @!P2 FMUL R32, R32, 0.5 ;  /* 0x3f0000002020a820 */ /* 0x000fe20000400000 */
[----:B------:R-:W-:Y:S01]  /*1840*/  FMNMX R2, R55, R2, !PT ;  /* 0x0000000237027209 */ /* 0x000fe20007800000 */
[----:B------:R-:W4:Y:S01]  /*1850*/  MUFU.EX2 R25, R25 ;  /* 0x0000001900197308 */ /* 0x000f220000000800 */
[----:B--2---:R-:W-:Y:S01]  /*1860*/  @!P6 FMUL R24, R24, R24 ;  /* 0x000000181818e220 */ /* 0x004fe20000400000 */
[----:B------:R-:W-:Y:S02]  /*1870*/  FSETP.GEU.AND P6, PT, R36, -126, PT ;  /* 0xc2fc00002400780b */ /* 0x000fe40003fce000 */
[----:B------:R-:W2:Y:S04]  /*1880*/  SHFL.BFLY PT, R5, R2, 0x1, 0x1f ;  /* 0x0c201f0002057f89 */ /* 0x000ea800000e0000 */
[----:B------:R-:W5:Y:S01]  /*1890*/  MUFU.EX2 R33, R33 ;  /* 0x0000002100217308 */ /* 0x000f620000000800 */
[----:B---3--:R-:W-:Y:S01]  /*18a0*/  @!P1 FMUL R28, R28, R28 ;  /* 0x0000001c1c1c9220 */ /* 0x008fe20000400000 */
[----:B------:R-:W-:-:S05]  /*18b0*/  FSETP.GEU.AND P1, PT, R40, -126, PT ;  /* 0xc2fc00002800780b */ /* 0x000fca0003f2e000 */
[----:B------:R-:W-:Y:S01]  /*18c0*/  @!P6 FMUL R36, R36, 0.5 ;  /* 0x3f0000002424e820 */ /* 0x000fe20000400000 */
[----:B------:R-:W3:Y:S01]  /*18d0*/  MUFU.EX2 R29, R29 ;  /* 0x0000001d001d7308 */ /* 0x000ee20000000800 */
[----:B----4-:R-:W-:Y:S01]  /*18e0*/  @!P3 FMUL R25, R25, R25 ;  /* 0x000000191919b220 */ /* 0x010fe20000400000 */
[----:B------:R-:W-:-:S05]  /*18f0*/  FSETP.GEU.AND P3, PT, R37, -126, PT ;  /* 0xc2fc00002500780b */ /* 0x000fca0003f6e000 */
[----:B------:R-:W-:Y:S01]  /*1900*/  @!P1 FMUL R40, R40, 0.5 ;  /* 0x3f00000028289820 */ /* 0x000fe20000400000 */
[----:B------:R-:W4:Y:S01]  /*1910*/  MUFU.EX2 R36, R36 ;  /* 0x0000002400247308 */ /* 0x000f220000000800 */
[----:B-----5:R-:W-:Y:S01]  /*1920*/  @!P4 FMUL R33, R33, R33 ;  /* 0x000000212121c220 */ /* 0x020fe20000400000 */
[----:B------:R-:W-:Y:S02]  /*1930*/  FSETP.GEU.AND P4, PT, R45, -126, PT ;  /* 0xc2fc00002d00780b */ /* 0x000fe40003f8e000 */
[----:B--2---:R-:W-:-:S03]  /*1940*/  FMNMX R5, R2, R5, !PT ;  /* 0x0000000502057209 */ /* 0x004fc60007800000 */
[----:B------:R-:W-:Y:S01]  /*1950*/  @!P3 FMUL R37, R37, 0.5 ;  /* 0x3f0000002525b820 */ /* 0x000fe20000400000 */
[----:B------:R-:W2:Y:S01]  /*1960*/  MUFU.EX2 R11, R40 ;  /* 0x00000028000b7308 */ /* 0x000ea20000000800 */
[----:B------:R-:W5:Y:S01]  /*1970*/  SHFL.BFLY PT, R6, R5, 0x2, 0x1f ;  /* 0x0c401f0005067f89 */ /* 0x000f6200000e0000 */
[----:B---3--:R-:W-:Y:S01]  /*1980*/  @!P5 FMUL R29, R29, R29 ;  /* 0x0000001d1d1dd220 */ /* 0x008fe20000400000 */
[----:B------:R-:W-:-:S04]  /*1990*/  FSETP.GEU.AND P5, PT, R41, -126, PT ;  /* 0xc2fc00002900780b */ /* 0x000fc80003fae000 */
[----:B------:R-:W-:Y:S01]  /*19a0*/  @!P4 FMUL R45, R45, 0.5 ;  /* 0x3f0000002d2dc820 */ /* 0x000fe20000400000 */
[----:B------:R-:W3:Y:S01]  /*19b0*/  MUFU.EX2 R32, R32 ;  /* 0x0000002000207308 */ /* 0x000ee20000000800 */
[----:B----4-:R-:W-:Y:S01]  /*19c0*/  @!P6 FMUL R36, R36, R36 ;  /* 0x000000242424e220 */ /* 0x010fe20000400000 */
[----:B------:R-:W-:-:S06]  /*19d0*/  FSETP.GEU.AND P6, PT, R48, -126, PT ;  /* 0xc2fc00003000780b */ /* 0x000fcc0003fce000 */
[----:B------:R-:W4:Y:S01]  /*19e0*/  MUFU.EX2 R37, R37 ;  /* 0x0000002500257308 */ /* 0x000f220000000800 */
[----:B--2---:R-:W-:Y:S01]  /*19f0*/  @!P1 FMUL R11, R11, R11 ;  /* 0x0000000b0b0b9220 */ /* 0x004fe20000400000 */
[----:B------:R-:W-:Y:S01]  /*1a00*/  FSETP.GEU.AND P1, PT, R49, -126, PT ;  /* 0xc2fc00003100780b */ /* 0x000fe20003f2e000 */
[----:B------:R-:W-:-:S04]  /*1a10*/  @!P5 FMUL R41, R41, 0.5 ;  /* 0x3f0000002929d820 */ /* 0x000fc80000400000 */
[----:B------:R-:W-:Y:S01]  /*1a20*/  @!P6 FMUL R48, R48, 0.5 ;  /* 0x3f0000003030e820 */ /* 0x000fe20000400000 */
[----:B------:R-:W2:Y:S01]  /*1a30*/  MUFU.EX2 R10, R45 ;  /* 0x0000002d000a7308 */ /* 0x000ea20000000800 */
[----:B---3--:R-:W-:Y:S01]  /*1a40*/  @!P2 FMUL R32, R32, R32 ;  /* 0x000000202020a220 */ /* 0x008fe20000400000 */
[----:B------:R-:W-:Y:S02]  /*1a50*/  FSETP.GEU.AND P2, PT, R44, -126, PT ;  /* 0xc2fc00002c00780b */ /* 0x000fe40003f4e000 */
[----:B-----5:R-:W-:Y:S01]  /*1a60*/  FMNMX R6, R5, R6, !PT ;  /* 0x0000000605067209 */ /* 0x020fe20007800000 */
[----:B------:R-:W-:Y:S01]  /*1a70*/  FADD R5, R24, R11 ;  /* 0x0000000b18057221 */ /* 0x000fe20000000000 */
[----:B------:R-:W-:Y:S01]  /*1a80*/  F2FP.F16.F32.PACK_AB R24, R25, R24 ;  /* 0x000000181918723e */ /* 0x000fe200000000ff */
[----:B------:R-:W-:Y:S01]  /*1a90*/  @!P1 FMUL R49, R49, 0.5 ;  /* 0x3f00000031319820 */ /* 0x000fe20000400000 */
[----:B------:R-:W3:Y:S01]  /*1aa0*/  MUFU.EX2 R8, R41 ;  /* 0x0000002900087308 */ /* 0x000ee20000000800 */
[----:B----4-:R-:W-:Y:S01]  /*1ab0*/  @!P3 FMUL R37, R37, R37 ;  /* 0x000000252525b220 */ /* 0x010fe20000400000 */
[----:B------:R-:W-:-:S04]  /*1ac0*/  FSETP.NEU.AND P3, PT, R6, -INF , PT ;  /* 0xff8000000600780b */ /* 0x000fc80003f6d000 */
[----:B------:R-:W-:Y:S01]  /*1ad0*/  FSEL R2, R6, RZ, P3 ;  /* 0x000000ff06027208 */ /* 0x000fe20001800000 */
[----:B------:R-:W-:Y:S01]  /*1ae0*/  @!P2 FMUL R44, R44, 0.5 ;  /* 0x3f0000002c2ca820 */ /* 0x000fe20000400000 */
[----:B------:R-:W4:Y:S01]  /*1af0*/  MUFU.EX2 R9, R48 ;  /* 0x0000003000097308 */ /* 0x000f220000000800 */
[----:B--2---:R-:W-:Y:S01]  /*1b00*/  @!P4 FMUL R10, R10, R10 ;  /* 0x0000000a0a0ac220 */ /* 0x004fe20000400000 */
[----:B------:R-:W-:Y:S01]  /*1b10*/  FSETP.GEU.AND P3, PT, R52, -126, PT ;  /* 0xc2fc00003400780b */ /* 0x000fe20003f6e000 */
[----:B------:R-:W-:-:S04]  /*1b20*/  FMUL R2, R2, UR6 ;  /* 0x0000000602027c20 */ /* 0x000fc80008400000 */
[--C-:B------:R-:W-:Y:S01]  /*1b30*/  FFMA R27, R27, UR6, -R2.reuse ;  /* 0x000000061b1b7c23 */ /* 0x100fe20008000802 */
[----:B------:R-:W2:Y:S01]  /*1b40*/  MUFU.EX2 R12, R49 ;  /* 0x00000031000c7308 */ /* 0x000ea20000000800 */
[--C-:B------:R-:W-:Y:S01]  /*1b50*/  FFMA R30, R30, UR6, -R2.reuse ;  /* 0x000000061e1e7c23 */ /* 0x100fe20008000802 */
[--C-:B------:R-:W-:Y:S01]  /*1b60*/  FFMA R31, R31, UR6, -R2.reuse ;  /* 0x000000061f1f7c23 */ /* 0x100fe20008000802 */
[--C-:B------:R-:W-:Y:S01]  /*1b70*/  FFMA R26, R26, UR6, -R2.reuse ;  /* 0x000000061a1a7c23 */ /* 0x100fe20008000802 */
[----:B------:R-:W-:Y:S01]  /*1b80*/  FSETP.GEU.AND P4, PT, R27, -126, PT ;  /* 0xc2fc00001b00780b */ /* 0x000fe20003f8e000 */
[----:B---3--:R-:W-:Y:S01]  /*1b90*/  @!P5 FMUL R8, R8, R8 ;  /* 0x000000080808d220 */ /* 0x008fe20000400000 */
[----:B------:R-:W-:Y:S01]  /*1ba0*/  FSETP.GEU.AND P5, PT, R53, -126, PT ;  /* 0xc2fc00003500780b */ /* 0x000fe20003fae000 */
[----:B------:R-:W-:Y:S01]  /*1bb0*/  @!P3 FMUL R52, R52, 0.5 ;  /* 0x3f0000003434b820 */ /* 0x000fe20000400000 */
[----:B------:R-:W3:Y:S01]  /*1bc0*/  MUFU.EX2 R13, R44 ;  /* 0x0000002c000d7308 */ /* 0x000ee20000000800 */
[----:B----4-:R-:W-:Y:S01]  /*1bd0*/  @!P6 FMUL R9, R9, R9 ;  /* 0x000000090909e220 */ /* 0x010fe20000400000 */
[----:B------:R-:W-:Y:S01]  /*1be0*/  FSETP.GEU.AND P6, PT, R30, -126, PT ;  /* 0xc2fc00001e00780b */ /* 0x000fe20003fce000 */
[--C-:B------:R-:W-:Y:S01]  /*1bf0*/  FFMA R35, R35, UR6, -R2.reuse ;  /* 0x0000000623237c23 */ /* 0x100fe20008000802 */
[--C-:B------:R-:W-:Y:S01]  /*1c00*/  FFMA R39, R39, UR6, -R2.reuse ;  /* 0x0000000627277c23 */ /* 0x100fe20008000802 */
[--C-:B------:R-:W-:Y:S01]  /*1c10*/  FFMA R42, R42, UR6, -R2.reuse ;  /* 0x000000062a2a7c23 */ /* 0x100fe20008000802 */
[--C-:B------:R-:W-:Y:S01]  /*1c20*/  FFMA R50, R50, UR6, -R2.reuse ;  /* 0x0000000632327c23 */ /* 0x100fe20008000802 */
[--C-:B------:R-:W-:Y:S01]  /*1c30*/  FFMA R34, R34, UR6, -R2.reuse ;  /* 0x0000000622227c23 */ /* 0x100fe20008000802 */
[----:B------:R-:W4:Y:S01]  /*1c40*/  MUFU.EX2 R15, R52 ;  /* 0x00000034000f7308 */ /* 0x000f220000000800 */
[----:B--2---:R-:W-:Y:S01]  /*1c50*/  @!P1 FMUL R12, R12, R12 ;  /* 0x0000000c0c0c9220 */ /* 0x004fe20000400000 */
[----:B------:R-:W-:Y:S01]  /*1c60*/  FSETP.GEU.AND P1, PT, R31, -126, PT ;  /* 0xc2fc00001f00780b */ /* 0x000fe20003f2e000 */
[----:B------:R-:W-:Y:S01]  /*1c70*/  @!P4 FMUL R27, R27, 0.5 ;  /* 0x3f0000001b1bc820 */ /* 0x000fe20000400000 */
[----:B------:R-:W-:Y:S01]  /*1c80*/  @!P5 FMUL R53, R53, 0.5 ;  /* 0x3f0000003535d820 */ /* 0x000fe20000400000 */
[--C-:B------:R-:W-:Y:S01]  /*1c90*/  FFMA R38, R38, UR6, -R2.reuse ;  /* 0x0000000626267c23 */ /* 0x100fe20008000802 */
[--C-:B------:R-:W-:Y:S01]  /*1ca0*/  FFMA R46, R46, UR6, -R2.reuse ;  /* 0x000000062e2e7c23 */ /* 0x100fe20008000802 */
[----:B------:R-:W-:Y:S01]  /*1cb0*/  @!P6 FMUL R30, R30, 0.5 ;  /* 0x3f0000001e1ee820 */ /* 0x000fe20000400000 */
[----:B------:R-:W2:Y:S01]  /*1cc0*/  MUFU.EX2 R14, R53 ;  /* 0x00000035000e7308 */ /* 0x000ea20000000800 */
[----:B---3--:R-:W-:Y:S01]  /*1cd0*/  @!P2 FMUL R13, R13, R13 ;  /* 0x0000000d0d0da220 */ /* 0x008fe20000400000 */
[----:B------:R-:W-:Y:S01]  /*1ce0*/  FSETP.GEU.AND P2, PT, R26, -126, PT ;  /* 0xc2fc00001a00780b */ /* 0x000fe20003f4e000 */
[--C-:B------:R-:W-:Y:S01]  /*1cf0*/  FFMA R51, R51, UR6, -R2.reuse ;  /* 0x0000000633337c23 */ /* 0x100fe20008000802 */
[--C-:B------:R-:W-:Y:S01]  /*1d00*/  FFMA R54, R54, UR6, -R2.reuse ;  /* 0x0000000636367c23 */ /* 0x100fe20008000802 */
[--C-:B------:R-:W-:Y:S01]  /*1d10*/  FFMA R43, R43, UR6, -R2.reuse ;  /* 0x000000062b2b7c23 */ /* 0x100fe20008000802 */
[--C-:B------:R-:W-:Y:S01]  /*1d20*/  FFMA R47, R47, UR6, -R2.reuse ;  /* 0x000000062f2f7c23 */ /* 0x100fe20008000802 */
[----:B------:R-:W-:Y:S01]  /*1d30*/  @!P1 FMUL R31, R31, 0.5 ;  /* 0x3f0000001f1f9820 */ /* 0x000fe20000400000 */
[----:B------:R-:W3:Y:S01]  /*1d40*/  MUFU.EX2 R27, R27 ;  /* 0x0000001b001b7308 */ /* 0x000ee20000000800 */
[----:B----4-:R-:W-:Y:S01]  /*1d50*/  @!P3 FMUL R15, R15, R15 ;  /* 0x0000000f0f0fb220 */ /* 0x010fe20000400000 */
[----:B------:R-:W-:Y:S01]  /*1d60*/  FSETP.GEU.AND P3, PT, R34, -126, PT ;  /* 0xc2fc00002200780b */ /* 0x000fe20003f6e000 */
[----:B------:R-:W-:Y:S01]  /*1d70*/  FFMA R2, R55, UR6, -R2 ;  /* 0x0000000637027c23 */ /* 0x000fe20008000802 */
[----:B------:R-:W-:-:S03]  /*1d80*/  FADD R23, R28, R13 ;  /* 0x0000000d1c177221 */ /* 0x000fc60000000000 */
[----:B------:R-:W-:Y:S01]  /*1d90*/  @!P2 FMUL R26, R26, 0.5 ;  /* 0x3f0000001a1aa820 */ /* 0x000fe20000400000 */
[----:B------:R4:W5:Y:S01]  /*1da0*/  MUFU.EX2 R17, R30 ;  /* 0x0000001e00117308 */ /* 0x0009620000000800 */
[----:B--2---:R-:W-:Y:S01]  /*1db0*/  @!P5 FMUL R14, R14, R14 ;  /* 0x0000000e0e0ed220 */ /* 0x004fe20000400000 */
[----:B------:R-:W-:-:S03]  /*1dc0*/  FSETP.GEU.AND P5, PT, R35, -126, PT ;  /* 0xc2fc00002300780b */ /* 0x000fc60003fae000 */
[----:B------:R-:W-:Y:S02]  /*1dd0*/  FADD R41, R37, R14 ;  /* 0x0000000e25297221 */ /* 0x000fe40000000000 */
[----:B------:R-:W-:Y:S01]  /*1de0*/  @!P3 FMUL R34, R34, 0.5 ;  /* 0x3f0000002222b820 */ /* 0x000fe20000400000 */
[----:B------:R-:W2:Y:S01]  /*1df0*/  MUFU.EX2 R18, R31 ;  /* 0x0000001f00127308 */ /* 0x000ea20000000800 */
[----:B---3--:R-:W-:Y:S01]  /*1e00*/  @!P4 FMUL R27, R27, R27 ;  /* 0x0000001b1b1bc220 */ /* 0x008fe20000400000 */
[----:B------:R-:W-:Y:S01]  /*1e10*/  FSETP.GEU.AND P4, PT, R39, -126, PT ;  /* 0xc2fc00002700780b */ /* 0x000fe20003f8e000 */
[----:B----4-:R-:W-:-:S04]  /*1e20*/  FADD R30, R33, R12 ;  /* 0x0000000c211e7221 */ /* 0x010fc80000000000 */
[----:B------:R-:W-:Y:S01]  /*1e30*/  @!P5 FMUL R35, R35, 0.5 ;  /* 0x3f0000002323d820 */ /* 0x000fe20000400000 */
[----:B------:R3:W4:Y:S01]  /*1e40*/  MUFU.EX2 R16, R26 ;  /* 0x0000001a00107308 */ /* 0x0007220000000800 */
[----:B-----5:R-:W-:Y:S01]  /*1e50*/  @!P6 FMUL R17, R17, R17 ;  /* 0x000000111111e220 */ /* 0x020fe20000400000 */
[----:B------:R-:W-:-:S05]  /*1e60*/  FSETP.GEU.AND P6, PT, R42, -126, PT ;  /* 0xc2fc00002a00780b */ /* 0x000fca0003fce000 */
[----:B------:R-:W-:Y:S01]  /*1e70*/  @!P4 FMUL R39, R39, 0.5 ;  /* 0x3f0000002727c820 */ /* 0x000fe20000400000 */
[----:B------:R-:W5:Y:S01]  /*1e80*/  MUFU.EX2 R20, R35 ;  /* 0x0000002300147308 */ /* 0x000f620000000800 */
[----:B--2---:R-:W-:Y:S01]  /*1e90*/  @!P1 FMUL R18, R18, R18 ;  /* 0x0000001212129220 */ /* 0x004fe20000400000 */
[----:B------:R-:W-:Y:S01]  /*1ea0*/  FSETP.GEU.AND P1, PT, R50, -126, PT ;  /* 0xc2fc00003200780b */ /* 0x000fe20003f2e000 */
[----:B---3--:R-:W-:-:S04]  /*1eb0*/  FADD R26, R32, R9 ;  /* 0x00000009201a7221 */ /* 0x008fc80000000000 */
[----:B------:R-:W-:Y:S01]  /*1ec0*/  @!P6 FMUL R42, R42, 0.5 ;  /* 0x3f0000002a2ae820 */ /* 0x000fe20000400000 */
[----:B------:R-:W2:Y:S01]  /*1ed0*/  MUFU.EX2 R22, R39 ;  /* 0x0000002700167308 */ /* 0x000ea20000000800 */
[----:B----4-:R-:W-:Y:S01]  /*1ee0*/  @!P2 FMUL R16, R16, R16 ;  /* 0x000000101010a220 */ /* 0x010fe20000400000 */
[----:B------:R-:W-:-:S05]  /*1ef0*/  FSETP.GEU.AND P2, PT, R38, -126, PT ;  /* 0xc2fc00002600780b */ /* 0x000fca0003f4e000 */
[----:B------:R-:W-:Y:S01]  /*1f00*/  @!P1 FMUL R50, R50, 0.5 ;  /* 0x3f00000032329820 */ /* 0x000fe20000400000 */
[----:B------:R-:W3:Y:S01]  /*1f10*/  MUFU.EX2 R21, R42 ;  /* 0x0000002a00157308 */ /* 0x000ee20000000800 */
[----:B-----5:R-:W-:Y:S01]  /*1f20*/  @!P5 FMUL R20, R20, R20 ;  /* 0x000000141414d220 */ /* 0x020fe20000400000 */
[----:B------:R-:W-:-:S05]  /*1f30*/  FSETP.GEU.AND P5, PT, R46, -126, PT ;  /* 0xc2fc00002e00780b */ /* 0x000fca0003fae000 */
[----:B------:R-:W-:Y:S01]  /*1f40*/  @!P2 FMUL R38, R38, 0.5 ;  /* 0x3f0000002626a820 */ /* 0x000fe20000400000 */
[----:B------:R4:W5:Y:S01]  /*1f50*/  MUFU.EX2 R19, R34 ;  /* 0x0000002200137308 */ /* 0x0009620000000800 */
[----:B--2---:R-:W-:Y:S01]  /*1f60*/  @!P4 FMUL R22, R22, R22 ;  /* 0x000000161616c220 */ /* 0x004fe20000400000 */
[----:B------:R-:W-:-:S05]  /*1f70*/  FSETP.GEU.AND P4, PT, R51, -126, PT ;  /* 0xc2fc00003300780b */ /* 0x000fca0003f8e000 */
[----:B------:R-:W-:Y:S01]  /*1f80*/  @!P5 FMUL R46, R46, 0.5 ;  /* 0x3f0000002e2ed820 */ /* 0x000fe20000400000 */
[----:B------:R2:W1:Y:S01]  /*1f90*/  MUFU.EX2 R31, R38 ;  /* 0x00000026001f7308 */ /* 0x0004620000000800 */
[----:B---3--:R-:W-:Y:S01]  /*1fa0*/  @!P6 FMUL R21, R21, R21 ;  /* 0x000000151515e220 */ /* 0x008fe20000400000 */
[----:B------:R-:W-:Y:S01]  /*1fb0*/  FSETP.GEU.AND P6, PT, R54, -126, PT ;  /* 0xc2fc00003600780b */ /* 0x000fe20003fce000 */
[----:B----4-:R-:W-:Y:S02]  /*1fc0*/  FADD R34, R36, R15 ;  /* 0x0000000f24227221 */ /* 0x010fe40000000000 */
[----:B------:R-:W-:Y:S02]  /*1fd0*/  FADD R42, R16, R21 ;  /* 0x00000015102a7221 */ /* 0x000fe40000000000 */
[----:B------:R-:W-:Y:S01]  /*1fe0*/  @!P4 FMUL R51, R51, 0.5 ;  /* 0x3f0000003333c820 */ /* 0x000fe20000400000 */
[----:B------:R-:W3:Y:S01]  /*1ff0*/  MUFU.EX2 R50, R50 ;  /* 0x0000003200327308 */ /* 0x000ee20000000800 */
[----:B-----5:R-:W-:Y:S01]  /*2000*/  @!P3 FMUL R19, R19, R19 ;  /* 0x000000131313b220 */ /* 0x020fe20000400000 */
[----:B------:R-:W-:Y:S01]  /*2010*/  FSETP.GEU.AND P3, PT, R43, -126, PT ;  /* 0xc2fc00002b00780b */ /* 0x000fe20003f6e000 */
[----:B--2---:R-:W-:Y:S01]  /*2020*/  FADD R38, R5, R26 ;  /* 0x0000001a05267221 */ /* 0x004fe20000000000 */
[----:B------:R-:W-:Y:S01]  /*2030*/  FADD R5, R25, R8 ;  /* 0x0000000819057221 */ /* 0x000fe20000000000 */
[----:B------:R-:W-:Y:S01]  /*2040*/  FADD R26, R29, R10 ;  /* 0x0000000a1d1a7221 */ /* 0x000fe20000000000 */
[----:B------:R-:W-:Y:S01]  /*2050*/  FADD R23, R23, R34 ;  /* 0x0000002217177221 */ /* 0x000fe20000000000 */
[----:B------:R-:W-:Y:S01]  /*2060*/  @!P6 FMUL R54, R54, 0.5 ;  /* 0x3f0000003636e820 */ /* 0x000fe20000400000 */
[----:B------:R-:W2:Y:S01]  /*2070*/  MUFU.EX2 R46, R46 ;  /* 0x0000002e002e7308 */ /* 0x000ea20000000800 */
[----:B-1----:R-:W-:Y:S01]  /*2080*/  @!P2 FMUL R31, R31, R31 ;  /* 0x0000001f1f1fa220 */ /* 0x002fe20000400000 */
[----:B------:R-:W-:Y:S01]  /*2090*/  FSETP.GEU.AND P2, PT, R47, -126, PT ;  /* 0xc2fc00002f00780b */ /* 0x000fe20003f4e000 */
[----:B------:R-:W-:Y:S01]  /*20a0*/  FADD R5, R5, R30 ;  /* 0x0000001e05057221 */ /* 0x000fe20000000000 */
[----:B------:R-:W-:Y:S01]  /*20b0*/  FADD R26, R26, R41 ;  /* 0x000000291a1a7221 */ /* 0x000fe20000000000 */
[----:B------:R-:W-:Y:S01]  /*20c0*/  FADD R23, R38, R23 ;  /* 0x0000001726177221 */ /* 0x000fe20000000000 */
[----:B------:R-:W-:Y:S01]  /*20d0*/  F2FP.F16.F32.PACK_AB R25, R27, R16 ;  /* 0x000000101b19723e */ /* 0x000fe200000000ff */
[----:B------:R-:W-:Y:S01]  /*20e0*/  @!P3 FMUL R43, R43, 0.5 ;  /* 0x3f0000002b2bb820 */ /* 0x000fe20000400000 */
[----:B------:R-:W1:Y:S01]  /*20f0*/  MUFU.EX2 R51, R51 ;  /* 0x0000003300337308 */ /* 0x000e620000000800 */
[----:B---3--:R-:W-:Y:S01]  /*2100*/  @!P1 FMUL R50, R50, R50 ;  /* 0x0000003232329220 */ /* 0x008fe20000400000 */
[----:B------:R-:W-:Y:S01]  /*2110*/  FSETP.GEU.AND P1, PT, R2, -126, PT ;  /* 0xc2fc00000200780b */ /* 0x000fe20003f2e000 */
[----:B------:R-:W-:Y:S01]  /*2120*/  FADD R26, R5, R26 ;  /* 0x0000001a051a7221 */ /* 0x000fe20000000000 */
[----:B------:R-:W-:Y:S01]  /*2130*/  IMAD.U32 R5, RZ, RZ, UR7 ;  /* 0x00000007ff057e24 */ /* 0x000fe2000f8e00ff */
[----:B------:R-:W-:-:S02]  /*2140*/  F2FP.F16.F32.PACK_AB R38, R14, R15 ;  /* 0x0000000f0e26723e */ /* 0x000fc400000000ff */
[----:B------:R-:W-:Y:S01]  /*2150*/  @!P2 FMUL R47, R47, 0.5 ;  /* 0x3f0000002f2fa820 */ /* 0x000fe20000400000 */
[----:B------:R3:W4:Y:S01]  /*2160*/  MUFU.EX2 R40, R43 ;  /* 0x0000002b00287308 */ /* 0x0007220000000800 */
[----:B--2---:R-:W-:Y:S01]  /*2170*/  @!P5 FMUL R46, R46, R46 ;  /* 0x0000002e2e2ed220 */ /* 0x004fe20000400000 */
[----:B------:R2:W-:Y:S03]  /*2180*/  SYNCS.ARRIVE.TRANS64.A1T0 RZ, [R5+UR13], RZ ;  /* 0x000000ff05ff79a7 */ /* 0x0005e6000810000d */
[----:B------:R-:W-:Y:S02]  /*2190*/  FADD R30, R17, R46 ;  /* 0x0000002e111e7221 */ /* 0x000fe40000000000 */
[----:B------:R-:W-:Y:S01]  /*21a0*/  @!P1 FMUL R2, R2, 0.5 ;  /* 0x3f00000002029820 */ /* 0x000fe20000400000 */
[----:B------:R-:W5:Y:S01]  /*21b0*/  MUFU.EX2 R35, R47 ;  /* 0x0000002f00237308 */ /* 0x000f620000000800 */
[----:B---3--:R-:W-:Y:S01]  /*21c0*/  FADD R43, R19, R50 ;  /* 0x00000032132b7221 */ /* 0x008fe20000000000 */
[----:B-1----:R-:W-:-:S03]  /*21d0*/  @!P4 FMUL R51, R51, R51 ;  /* 0x000000333333c220 */ /* 0x002fc60000400000 */
[----:B------:R-:W-:Y:S01]  /*21e0*/  FADD R42, R42, R43 ;  /* 0x0000002b2a2a7221 */ /* 0x000fe20000000000 */
[----:B------:R-:W-:Y:S02]  /*21f0*/  FADD R41, R20, R51 ;  /* 0x0000003314297221 */ /* 0x000fe40000000000 */
[----:B------:R-:W1:Y:S01]  /*2200*/  MUFU.EX2 R54, R54 ;  /* 0x0000003600367308 */ /* 0x000e620000000800 */
[----:B----4-:R-:W-:-:S07]  /*2210*/  @!P3 FMUL R40, R40, R40 ;  /* 0x000000282828b220 */ /* 0x010fce0000400000 */
[----:B------:R3:W4:Y:S01]  /*2220*/  MUFU.EX2 R39, R2 ;  /* 0x0000000200277308 */ /* 0x0007220000000800 */
[----:B-----5:R-:W-:-:S04]  /*2230*/  @!P2 FMUL R35, R35, R35 ;  /* 0x000000232323a220 */ /* 0x020fc80000400000 */
[----:B------:R-:W-:Y:S01]  /*2240*/  FADD R34, R18, R35 ;  /* 0x0000002312227221 */ /* 0x000fe20000000000 */
[----:B------:R-:W-:Y:S01]  /*2250*/  F2FP.F16.F32.PACK_AB R35, R35, R46 ;  /* 0x0000002e2323723e */ /* 0x000fe200000000ff */
[----:B-1----:R-:W-:Y:S01]  /*2260*/  @!P6 FMUL R54, R54, R54 ;  /* 0x000000363636e220 */ /* 0x002fe20000400000 */
[----:B---3--:R-:W-:Y:S01]  /*2270*/  FADD R2, R27, R40 ;  /* 0x000000281b027221 */ /* 0x008fe20000000000 */
[----:B------:R-:W-:Y:S02]  /*2280*/  F2FP.F16.F32.PACK_AB R27, R18, R17 ;  /* 0x00000011121b723e */ /* 0x000fe400000000ff */
[----:B------:R-:W-:Y:S01]  /*2290*/  FADD R43, R31, R54 ;  /* 0x000000361f2b7221 */ /* 0x000fe20000000000 */
[----:B------:R-:W-:Y:S01]  /*22a0*/  FADD R2, R2, R41 ;  /* 0x0000002902027221 */ /* 0x000fe20000000000 */
[----:B------:R-:W-:Y:S01]  /*22b0*/  F2FP.F16.F32.PACK_AB R31, R22, R31 ;  /* 0x0000001f161f723e */ /* 0x000fe200000000ff */
[----:B----4-:R-:W-:Y:S01]  /*22c0*/  @!P1 FMUL R39, R39, R39 ;  /* 0x0000002727279220 */ /* 0x010fe20000400000 */
[----:B------:R-:W-:Y:S01]  /*22d0*/  FADD R43, R30, R43 ;  /* 0x0000002b1e2b7221 */ /* 0x000fe20000000000 */
[----:B------:R-:W-:-:S02]  /*22e0*/  F2FP.F16.F32.PACK_AB R30, R37, R36 ;  /* 0x00000024251e723e */ /* 0x000fc400000000ff */
[----:B------:R-:W-:Y:S01]  /*22f0*/  FADD R45, R22, R39 ;  /* 0x00000027162d7221 */ /* 0x000fe20000000000 */
[----:B------:R-:W-:Y:S01]  /*2300*/  FADD R42, R42, R43 ;  /* 0x0000002b2a2a7221 */ /* 0x000fe20000000000 */
[----:B------:R-:W-:Y:S02]  /*2310*/  F2FP.F16.F32.PACK_AB R36, R12, R9 ;  /* 0x000000090c24723e */ /* 0x000fe400000000ff */
[----:B------:R-:W-:Y:S01]  /*2320*/  FADD R45, R34, R45 ;  /* 0x0000002d222d7221 */ /* 0x000fe20000000000 */
[----:B------:R-:W-:Y:S02]  /*2330*/  F2FP.F16.F32.PACK_AB R34, R10, R13 ;  /* 0x0000000d0a22723e */ /* 0x000fe400000000ff */
[----:B------:R-:W-:Y:S01]  /*2340*/  F2FP.F16.F32.PACK_AB R37, R51, R50 ;  /* 0x000000323325723e */ /* 0x000fe200000000ff */
[----:B------:R-:W-:Y:S01]  /*2350*/  FADD R45, R2, R45 ;  /* 0x0000002d022d7221 */ /* 0x000fe20000000000 */
[----:B------:R-:W-:Y:S01]  /*2360*/  FADD R2, R23, R26 ;  /* 0x0000001a17027221 */ /* 0x000fe20000000000 */
[----:B------:R-:W-:-:S02]  /*2370*/  F2FP.F16.F32.PACK_AB R26, R29, R28 ;  /* 0x0000001c1d1a723e */ /* 0x000fc400000000ff */
[----:B------:R-:W-:Y:S01]  /*2380*/  F2FP.F16.F32.PACK_AB R28, R33, R32 ;  /* 0x00000020211c723e */ /* 0x000fe200000000ff */
[----:B--2---:R-:W-:Y:S01]  /*2390*/  FADD R5, R42, R45 ;  /* 0x0000002d2a057221 */ /* 0x004fe20000000000 */
[----:B------:R-:W-:Y:S02]  /*23a0*/  F2FP.F16.F32.PACK_AB R32, R8, R11 ;  /* 0x0000000b0820723e */ /* 0x000fe400000000ff */
[----:B------:R-:W-:Y:S02]  /*23b0*/  F2FP.F16.F32.PACK_AB R29, R20, R19 ;  /* 0x00000013141d723e */ /* 0x000fe400000000ff */
[----:B------:R-:W-:Y:S01]  /*23c0*/  F2FP.F16.F32.PACK_AB R33, R40, R21 ;  /* 0x000000152821723e */ /* 0x000fe200000000ff */
[----:B------:R-:W-:Y:S06]  /*23d0*/  @!P0 BRA `(.L_x_19) ;  /* 0x0000000000048947 */ /* 0x000fec0003800000 */
[----:B------:R-:W-:Y:S01]  /*23e0*/  BPT.TRAP 0x1 ;  /* 0x000000040000795c */ /* 0x000fe20000300000 */
.L_x_19:
[----:B------:R-:W1:Y:S02]  /*23f0*/  SYNCS.PHASECHK.TRANS64.TRYWAIT P1, [UR37+0x7008], R7 ;  /* 0x00700807ff0075a7 */ /* 0x000e640008020165 */
[----:B-1----:R-:W-:Y:S05]  /*2400*/  @!P1 BRA `(.L_x_20) ;  /* 0x00000054009c9947 */ /* 0x002fea0003800000 */
.L_x_102:
[----:B------:R-:W-:Y:S01]  /*2410*/  UIADD3 UR6, UR12, 0x100, URZ ;  /* 0x000001000c067890 */ /* 0x000fe2000fffe03f */
[----:B------:R-:W-:Y:S01]  /*2420*/  WARPGROUP.ARRIVE ;  /* 0x00000000000079c5 */ /* 0x000fe20000000000 */
[----:B------:R-:W-:Y:S01]  /*2430*/  UMOV UR7, 0x80000020 ;  /* 0x8000002000077882 */ /* 0x000fe20000000000 */
[----:B------:R-:W-:-:S06]  /*2440*/  F2FP.F16.F32.PACK_AB R39, R39, R54 ;  /* 0x000000362727723e */ /* 0x000fcc00000000ff */
[----:B------:R-:W-:Y:S01]  /*2450*/  HGMMA.64x32x16.F32 R56, R24, gdesc[UR4].tnspB, RZ, !UPT, gsb0 ;  /* 0x4060000418387df0 */ /* 0x000fe2000c0008ff */
[----:B------:R-:W-:Y:S01]  /*2460*/  UIADD3 UR6, UR12, 0x140, URZ ;  /* 0x000001400c067890 */ /* 0x000fe2000fffe03f */
[----:B------:R-:W-:Y:S01]  /*2470*/  UMOV UR7, 0x80000020 ;  /* 0x8000002000077882 */ /* 0x000fe20000000000 */
[----:B------:R-:W-:Y:S02]  /*2480*/  WARPGROUP.DEPBAR.LE gsb0, 0x0 ;  /* 0x00008000000079c5 */ /* 0x000fe40000010000 */
[----:B------:R-:W-:-:S06]  /*2490*/  WARPGROUP.ARRIVE ;  /* 0x00000000000079c5 */ /* 0x000fcc0000000000 */
[----:B------:R-:W-:Y:S01]  /*24a0*/  HGMMA.64x32x16.F32 R56, R28, gdesc[UR4].tnspB, R56, gsb0 ;  /* 0x406000041c387df0 */ /* 0x000fe20008000838 */
        /* <DEDUP_REMOVED lines=9> */
[----:B------:R-:W-:Y:S03]  /*2540*/  HGMMA.64x32x16.F32 R56, R36, gdesc[UR4].tnspB, R56, gsb0 ;  /* 0x4060000424387df0 */ /* 0x000fe60008000838 */
[----:B------:R-:W-:Y:S02]  /*2550*/  WARPGROUP.DEPBAR.LE gsb0, 0x0 ;  /* 0x00008000000079c5 */ /* 0x000fe40000010000 */
[----:B------:R-:W-:Y:S05]  /*2560*/  @!P0 BRA `(.L_x_21) ;  /* 0x0000000000048947 */ /* 0x000fea0003800000 */
[----:B------:R-:W-:Y:S01]  /*2570*/  BPT.TRAP 0x1 ;  /* 0x000000040000795c */ /* 0x000fe20000300000 */
.L_x_21:
[----:B------:R-:W-:Y:S01]  /*2580*/  UISETP.EQ.AND UP0, UPT, UR36, URZ, !UP0 ;  /* 0x0000003f2400728c */ /* 0x000fe2000c702270 */
[----:B-1----:R-:W-:Y:S01]  /*2590*/  IMAD.MOV.U32 R7, RZ, RZ, RZ ;  /* 0x000000ffff077224 */ /* 0x002fe200078e00ff */
[----:B------:R-:W-:Y:S02]  /*25a0*/  UIADD3 UR6, UR37, 0x7028, URZ ;  /* 0x0000702825067890 */ /* 0x000fe4000fffe03f */
[----:B------:R-:W-:Y:S02]  /*25b0*/  USEL UR7, URZ, 0x1, !UP0 ;  /* 0x000000013f077887 */ /* 0x000fe4000c000000 */
[----:B------:R-:W-:Y:S02]  /*25c0*/  UPRMT UR6, URZ, 0x654, UR6 ;  /* 0x000006543f067896 */ /* 0x000fe40008000006 */
[----:B------:R-:W-:-:S04]  /*25d0*/  USEL UR7, UR7, 0x2, UP1 ;  /* 0x0000000207077887 */ /* 0x000fc80008800000 */
[----:B------:R-:W-:-:S03]  /*25e0*/  UISETP.GT.U32.AND UP0, UPT, UR7, 0x1, UPT ;  /* 0x000000010700788c */ /* 0x000fc6000bf04070 */
[----:B------:R-:W-:Y:S03]  /*25f0*/  SYNCS.ARRIVE.TRANS64.RED.A1T0 RZ, [UR6], RZ ;  /* 0x000000ffffff79a7 */ /* 0x000fe60008100406 */
[----:B------:R-:W-:-:S13]  /*2600*/  PLOP3.LUT P1, PT, PT, PT, UP0, 0x80, 0x0 ;  /* 0x000000000000781c */ /* 0x000fda0003f2f008 */
[----:B------:R-:W-:Y:S05]  /*2610*/  @P1 BRA `(.L_x_22) ;  /* 0x0000000000041947 */ /* 0x000fea0003800000 */
[----:B------:R-:W-:Y:S01]  /*2620*/  BPT.TRAP 0x1 ;  /* 0x000000040000795c */ /* 0x000fe20000300000 */
.L_x_22:
[C---:B------:R-:W-:Y:S01]  /*2630*/  ISETP.GE.AND P2, PT, R3.reuse, 0x81, PT ;  /* 0x000000810300780c */ /* 0x040fe20003f46270 */
[----:B------:R-:W-:Y:S01]  /*2640*/  VIADD R8, R3, 0x3f ;  /* 0x0000003f03087836 */ /* 0x000fe20000000000 */
[----:B------:R-:W-:Y:S01]  /*2650*/  UMOV UR13, 0x1 ;  /* 0x00000001000d7882 */ /* 0x000fe20000000000 */
[----:B------:R-:W-:Y:S01]  /*2660*/  UMOV UR15, 0x2 ;  /* 0x00000002000f7882 */ /* 0x000fe20000000000 */
[----:B------:R-:W-:Y:S02]  /*2670*/  IADD3 R0, R0, 0x40, RZ ;  /* 0x0000004000007810 */ /* 0x000fe40007ffe0ff */
[----:B------:R-:W-:-:S04]  /*2680*/  SHF.R.S32.HI R9, RZ, 0x1f, R8 ;  /* 0x0000001fff097819 */ /* 0x000fc80000011408 */
[----:B------:R-:W-:-:S04]  /*2690*/  LEA.HI R9, R9, R8, RZ, 0x6 ;  /* 0x0000000809097211 */ /* 0x000fc800078f30ff */
[----:B------:R-:W-:Y:S01]  /*26a0*/  LEA.HI.SX32 R3, R9, 0xffffffff, 0x1a ;  /* 0xffffffff09037811 */ /* 0x000fe200078fd2ff */
[----:B------:R-:W-:Y:S06]  /*26b0*/  @!P2 BRA `(.L_x_23) ;  /* 0x0000001400d4a947 */ /* 0x000fec0003800000 */
[----:B------:R-:W-:Y:S01]  /*26c0*/  IMAD.MOV.U32 R9, RZ, RZ, R4 ;  /* 0x000000ffff097224 */ /* 0x000fe200078e0004 */
[----:B------:R-:W-:Y:S01]  /*26d0*/  UMOV UR15, 0x2 ;  /* 0x00000002000f7882 */ /* 0x000fe20000000000 */
[----:B------:R-:W-:Y:S01]  /*26e0*/  IMAD.MOV.U32 R11, RZ, RZ, R6 ;  /* 0x000000ffff0b7224 */ /* 0x000fe200078e0006 */
[----:B------:R-:W-:Y:S01]  /*26f0*/  UMOV UR13, 0x1 ;  /* 0x00000001000d7882 */ /* 0x000fe20000000000 */
[----:B------:R-:W-:Y:S01]  /*2700*/  IMAD.MOV.U32 R7, RZ, RZ, RZ ;  /* 0x000000ffff077224 */ /* 0x000fe200078e00ff */
[----:B------:R-:W-:-:S06]  /*2710*/  ULDC UR17, c[0x0][0x604] ;  /* 0x0001810000117ab9 */ /* 0x000fcc0000000800 */
.L_x_34:
[----:B------:R-:W-:-:S13]  /*2720*/  PLOP3.LUT P3, PT, PT, PT, UP1, 0x80, 0x0 ;  /* 0x000000000000781c */ /* 0x000fda0003f6f018 */
[----:B------:R-:W-:Y:S05]  /*2730*/  @!P3 BRA `(.L_x_24) ;  /* 0x000000000004b947 */ /* 0x000fea0003800000 */
[----:B------:R-:W-:Y:S01]  /*2740*/  BPT.TRAP 0x1 ;  /* 0x000000040000795c */ /* 0x000fe20000300000 */
.L_x_24:
[----:B------:R-:W-:Y:S01]  /*2750*/  ULEA UR6, UR15, UR37, 0x3 ;  /* 0x000000250f067291 */ /* 0x000fe2000f8e183f */
[----:B------:R-:W-:-:S08]  /*2760*/  SHF.L.U32 R4, R7, 0x1f, RZ ;  /* 0x0000001f07047819 */ /* 0x000fd000000006ff */
[----:B------:R-:W1:Y:S02]  /*2770*/  SYNCS.PHASECHK.TRANS64.TRYWAIT P2, [UR6+0x7000], R4 ;  /* 0x00700004ff0075a7 */ /* 0x000e640008040146 */
[----:B-1----:R-:W-:Y:S05]  /*2780*/  @!P2 BRA `(.L_x_25) ;  /* 0x0000005000d4a947 */ /* 0x002fea0003800000 */
.L_x_103:
[----:B------:R-:W-:Y:S01]  /*2790*/  ULEA UR6, UR15, UR14, 0x8 ;  /* 0x0000000e0f067291 */ /* 0x000fe2000f8e403f */
[----:B------:R-:W-:Y:S01]  /*27a0*/  WARPGROUP.ARRIVE ;  /* 0x00000000000079c5 */ /* 0x000fe20000000000 */
[----:B------:R-:W-:Y:S01]  /*27b0*/  UMOV UR7, 0x80000020 ;  /* 0x8000002000077882 */ /* 0x000fe20000000000 */
[----:B------:R-:W-:Y:S01]  /*27c0*/  UMOV UR11, 0x80000020 ;  /* 0x80000020000b7882 */ /* 0x000fe20000000000 */
[----:B------:R-:W-:Y:S02]  /*27d0*/  UIADD3 UR10, UR6, 0x2, URZ ;  /* 0x00000002060a7890 */ /* 0x000fe4000fffe03f */
[----:B------:R-:W-:-:S03]  /*27e0*/  UIADD3 UR15, UR15, 0x1, URZ ;  /* 0x000000010f0f7890 */ /* 0x000fc6000fffe03f */
[----:B------:R-:W-:Y:S01]  /*27f0*/  HGMMA.64x64x16.F32 R24, gdesc[UR4], RZ, !UPT, gsb0 ;  /* 0x00e00000041879f0 */ /* 0x000fe2000c0008ff */
[----:B------:R-:W-:-:S04]  /*2800*/  UISETP.NE.AND UP0, UPT, UR15, 0x5, UPT ;  /* 0x000000050f00788c */ /* 0x000fc8000bf05270 */
[----:B------:R-:W-:Y:S02]  /*2810*/  USEL UR6, URZ, 0x1, UP0 ;  /* 0x000000013f067887 */ /* 0x000fe40008000000 */
[----:B------:R-:W-:-:S04]  /*2820*/  USEL UR15, UR15, URZ, UP0 ;  /* 0x0000003f0f0f7287 */ /* 0x000fc80008000000 */
[----:B------:R-:W-:Y:S01]  /*2830*/  LOP3.LUT R72, R7, UR6, RZ, 0x3c, !PT ;  /* 0x0000000607487c12 */ /* 0x000fe2000f8e3cff */
[----:B------:R-:W-:Y:S02]  /*2840*/  WARPGROUP.DEPBAR.LE gsb0, 0x0 ;  /* 0x00008000000079c5 */ /* 0x000fe40000010000 */
[----:B------:R-:W-:-:S06]  /*2850*/  WARPGROUP.ARRIVE ;  /* 0x00000000000079c5 */ /* 0x000fcc0000000000 */
[----:B------:R-:W-:Y:S03]  /*2860*/  HGMMA.64x64x16.F32 R24, gdesc[UR8], R24, gsb0 ;  /* 0x00e00000081879f0 */ /* 0x000fe60008000818 */
[----:B------:R-:W-:Y:S02]  /*2870*/  WARPGROUP.DEPBAR.LE gsb0, 0x0 ;  /* 0x00008000000079c5 */ /* 0x000fe40000010000 */
[----:B------:R-:W-:Y:S05]  /*2880*/  @!P3 BRA `(.L_x_26) ;  /* 0x000000000004b947 */ /* 0x000fea0003800000 */
[----:B------:R-:W-:Y:S01]  /*2890*/  BPT.TRAP 0x1 ;  /* 0x000000040000795c */ /* 0x000fe20000300000 */
.L_x_26:
[----:B-1----:R-:W-:Y:S01]  /*28a0*/  FMNMX R4, R24, R9, !PT ;  /* 0x0000000918047209 */ /* 0x002fe20007800000 */
[----:B------:R-:W-:Y:S01]  /*28b0*/  ULEA UR6, UR15, UR37, 0x3 ;  /* 0x000000250f067291 */ /* 0x000fe2000f8e183f */
[----:B------:R-:W-:Y:S02]  /*28c0*/  FMNMX R8, R26, R11, !PT ;  /* 0x0000000b1a087209 */ /* 0x000fe40007800000 */
[----:B------:R-:W-:Y:S02]  /*28d0*/  FMNMX R7, R25, R4, !PT ;  /* 0x0000000419077209 */ /* 0x000fe40007800000 */
[----:B------:R-:W-:Y:S02]  /*28e0*/  FMNMX R13, R27, R8, !PT ;  /* 0x000000081b0d7209 */ /* 0x000fe40007800000 */
[----:B------:R-:W-:Y:S02]  /*28f0*/  FMNMX R4, R28, R7, !PT ;  /* 0x000000071c047209 */ /* 0x000fe40007800000 */
[----:B------:R-:W-:-:S02]  /*2900*/  FMNMX R8, R30, R13, !PT ;  /* 0x0000000d1e087209 */ /* 0x000fc40007800000 */
[----:B------:R-:W-:Y:S02]  /*2910*/  FMNMX R7, R29, R4, !PT ;  /* 0x000000041d077209 */ /* 0x000fe40007800000 */
[----:B------:R-:W-:Y:S02]  /*2920*/  FMNMX R13, R31, R8, !PT ;  /* 0x000000081f0d7209 */ /* 0x000fe40007800000 */
[----:B------:R-:W-:Y:S02]  /*2930*/  FMNMX R4, R32, R7, !PT ;  /* 0x0000000720047209 */ /* 0x000fe40007800000 */
[----:B------:R-:W-:Y:S02]  /*2940*/  FMNMX R8, R34, R13, !PT ;  /* 0x0000000d22087209 */ /* 0x000fe40007800000 */
[----:B------:R-:W-:Y:S02]  /*2950*/  FMNMX R7, R33, R4, !PT ;  /* 0x0000000421077209 */ /* 0x000fe40007800000 */
[----:B------:R-:W-:-:S02]  /*2960*/  FMNMX R13, R35, R8, !PT ;  /* 0x00000008230d7209 */ /* 0x000fc40007800000 */
[----:B------:R-:W-:-:S04]  /*2970*/  FMNMX R4, R36, R7, !PT ;  /* 0x0000000724047209 */ /* 0x000fc80007800000 */
        /* <DEDUP_REMOVED lines=8> */
[----:B------:R-:W-:-:S05]  /*2a00*/  FMNMX R6, R53, R4, !PT ;  /* 0x0000000435067209 */ /* 0x000fca0007800000 */
[----:B------:R-:W1:Y:S02]  /*2a10*/  SHFL.BFLY PT, R7, R6, 0x1, 0x1f ;  /* 0x0c201f0006077f89 */ /* 0x000e6400000e0000 */
[----:B-1----:R-:W-:Y:S02]  /*2a20*/  FMNMX R7, R6, R7, !PT ;  /* 0x0000000706077209 */ /* 0x002fe40007800000 */
[----:B------:R-:W-:-:S03]  /*2a30*/  FMNMX R6, R38, R13, !PT ;  /* 0x0000000d26067209 */ /* 0x000fc60007800000 */
[----:B------:R-:W1:Y:S01]  /*2a40*/  SHFL.BFLY PT, R4, R7, 0x2, 0x1f ;  /* 0x0c401f0007047f89 */ /* 0x000e6200000e0000 */
[----:B------:R-:W-:-:S04]  /*2a50*/  FMNMX R13, R39, R6, !PT ;  /* 0x00000006270d7209 */ /* 0x000fc80007800000 */
[----:B------:R-:W-:-:S04]  /*2a60*/  FMNMX R6, R42, R13, !PT ;  /* 0x0000000d2a067209 */ /* 0x000fc80007800000 */
[----:B------:R-:W-:-:S04]  /*2a70*/  FMNMX R13, R43, R6, !PT ;  /* 0x000000062b0d7209 */ /* 0x000fc80007800000 */
[----:B------:R-:W-:-:S04]  /*2a80*/  FMNMX R6, R46, R13, !PT ;  /* 0x0000000d2e067209 */ /* 0x000fc80007800000 */
[----:B------:R-:W-:-:S04]  /*2a90*/  FMNMX R13, R47, R6, !PT ;  /* 0x000000062f0d7209 */ /* 0x000fc80007800000 */
[----:B------:R-:W-:Y:S02]  /*2aa0*/  FMNMX R6, R50, R13, !PT ;  /* 0x0000000d32067209 */ /* 0x000fe40007800000 */
[----:B-1----:R-:W-:Y:S02]  /*2ab0*/  FMNMX R4, R7, R4, !PT ;  /* 0x0000000407047209 */ /* 0x002fe40007800000 */
[----:B------:R-:W-:Y:S02]  /*2ac0*/  FMNMX R13, R51, R6, !PT ;  /* 0x00000006330d7209 */ /* 0x000fe40007800000 */
[----:B------:R-:W-:Y:S02]  /*2ad0*/  FSETP.NEU.AND P2, PT, R4, -INF , PT ;  /* 0xff8000000400780b */ /* 0x000fe40003f4d000 */
[----:B------:R-:W-:Y:S02]  /*2ae0*/  FMNMX R6, R54, R13, !PT ;  /* 0x0000000d36067209 */ /* 0x000fe40007800000 */
[----:B------:R-:W-:-:S02]  /*2af0*/  FSEL R8, R4, RZ, P2 ;  /* 0x000000ff04087208 */ /* 0x000fc40001000000 */
[----:B------:R-:W-:-:S03]  /*2b00*/  FMNMX R6, R55, R6, !PT ;  /* 0x0000000637067209 */ /* 0x000fc60007800000 */
[C---:B------:R-:W-:Y:S01]  /*2b10*/  FMUL R7, R8.reuse, UR17 ;  /* 0x0000001108077c20 */ /* 0x040fe20008400000 */
[----:B------:R-:W-:Y:S01]  /*2b20*/  FADD R8, -R8, R9 ;  /* 0x0000000908087221 */ /* 0x000fe20000000100 */
[----:B------:R-:W1:Y:S02]  /*2b30*/  SHFL.BFLY PT, R13, R6, 0x1, 0x1f ;  /* 0x0c201f00060d7f89 */ /* 0x000e6400000e0000 */
[--C-:B------:R-:W-:Y:S01]  /*2b40*/  FFMA R24, R24, UR17, -R7.reuse ;  /* 0x0000001118187c23 */ /* 0x100fe20008000807 */
[--C-:B------:R-:W-:Y:S01]  /*2b50*/  FFMA R25, R25, UR17, -R7.reuse ;  /* 0x0000001119197c23 */ /* 0x100fe20008000807 */
[--C-:B------:R-:W-:Y:S01]  /*2b60*/  FFMA R28, R28, UR17, -R7.reuse ;  /* 0x000000111c1c7c23 */ /* 0x100fe20008000807 */
[--C-:B------:R-:W-:Y:S01]  /*2b70*/  FFMA R32, R32, UR17, -R7.reuse ;  /* 0x0000001120207c23 */ /* 0x100fe20008000807 */
[--C-:B------:R-:W-:Y:S01]  /*2b80*/  FFMA R29, R29, UR17, -R7.reuse ;  /* 0x000000111d1d7c23 */ /* 0x100fe20008000807 */
[----:B------:R-:W-:Y:S01]  /*2b90*/  FSETP.GEU.AND P5, PT, R24, -126, PT ;  /* 0xc2fc00001800780b */ /* 0x000fe20003fae000 */
        /* <DEDUP_REMOVED lines=9> */
[--C-:B------:R-:W-:Y:S01]  /*2c30*/  FFMA R44, R44, UR17, -R7.reuse ;  /* 0x000000112c2c7c23 */ /* 0x100fe20008000807 */
[--C-:B------:R-:W-:Y:S01]  /*2c40*/  FFMA R45, R45, UR17, -R7.reuse ;  /* 0x000000112d2d7c23 */ /* 0x100fe20008000807 */
[--C-:B------:R-:W-:Y:S01]  /*2c50*/  FFMA R48, R48, UR17, -R7.reuse ;  /* 0x0000001130307c23 */ /* 0x100fe20008000807 */
[----:B------:R-:W-:Y:S01]  /*2c60*/  @!P5 FMUL R24, R24, 0.5 ;  /* 0x3f0000001818d820 */ /* 0x000fe20000400000 */
[--C-:B------:R-:W-:Y:S01]  /*2c70*/  FFMA R49, R49, UR17, -R7.reuse ;  /* 0x0000001131317c23 */ /* 0x100fe20008000807 */
[----:B------:R-:W-:Y:S01]  /*2c80*/  @!P3 FMUL R25, R25, 0.5 ;  /* 0x3f0000001919b820 */ /* 0x000fe20000400000 */
[--C-:B------:R-:W-:Y:S01]  /*2c90*/  FFMA R52, R52, UR17, -R7.reuse ;  /* 0x0000001134347c23 */ /* 0x100fe20008000807 */
[----:B------:R-:W-:Y:S01]  /*2ca0*/  @!P2 FMUL R28, R28, 0.5 ;  /* 0x3f0000001c1ca820 */ /* 0x000fe20000400000 */
[----:B-1----:R-:W-:Y:S01]  /*2cb0*/  FMNMX R6, R6, R13, !PT ;  /* 0x0000000d06067209 */ /* 0x002fe20007800000 */
[----:B------:R-:W1:Y:S01]  /*2cc0*/  MUFU.EX2 R24, R24 ;  /* 0x0000001800187308 */ /* 0x000e620000000800 */
[----:B------:R-:W-:Y:S01]  /*2cd0*/  @!P6 FMUL R32, R32, 0.5 ;  /* 0x3f0000002020e820 */ /* 0x000fe20000400000 */
[----:B------:R-:W-:Y:S01]  /*2ce0*/  @!P4 FMUL R29, R29, 0.5 ;  /* 0x3f0000001d1dc820 */ /* 0x000fe20000400000 */
[----:B------:R-:W-:Y:S01]  /*2cf0*/  FFMA R53, R53, UR17, -R7 ;  /* 0x0000001135357c23 */ /* 0x000fe20008000807 */
[----:B------:R-:W2:Y:S01]  /*2d00*/  SHFL.BFLY PT, R17, R6, 0x2, 0x1f ;  /* 0x0c401f0006117f89 */ /* 0x000ea200000e0000 */
[----:B------:R-:W-:-:S03]  /*2d10*/  FMUL R8, R8, UR17 ;  /* 0x0000001108087c20 */ /* 0x000fc60008400000 */
[----:B------:R-:W3:Y:S08]  /*2d20*/  MUFU.EX2 R25, R25 ;  /* 0x0000001900197308 */ /* 0x000ef00000000800 */
[----:B------:R-:W4:Y:S01]  /*2d30*/  MUFU.EX2 R28, R28 ;  /* 0x0000001c001c7308 */ /* 0x000f220000000800 */
[----:B-1----:R-:W-:Y:S01]  /*2d40*/  @!P5 FMUL R24, R24, R24 ;  /* 0x000000181818d220 */ /* 0x002fe20000400000 */
[----:B------:R-:W-:-:S06]  /*2d50*/  FSETP.GEU.AND P5, PT, R33, -126, PT ;  /* 0xc2fc00002100780b */ /* 0x000fcc0003fae000 */
[----:B------:R-:W1:Y:S01]  /*2d60*/  MUFU.EX2 R32, R32 ;  /* 0x0000002000207308 */ /* 0x000e620000000800 */
[----:B---3--:R-:W-:Y:S01]  /*2d70*/  @!P3 FMUL R25, R25, R25 ;  /* 0x000000191919b220 */ /* 0x008fe20000400000 */
[----:B------:R-:W-:Y:S02]  /*2d80*/  FSETP.GEU.AND P3, PT, R36, -126, PT ;  /* 0xc2fc00002400780b */ /* 0x000fe40003f6e000 */
[----:B--2---:R-:W-:-:S03]  /*2d90*/  FMNMX R6, R6, R17, !PT ;  /* 0x0000001106067209 */ /* 0x004fc60007800000 */
[----:B------:R-:W-:Y:S01]  /*2da0*/  @!P5 FMUL R33, R33, 0.5 ;  /* 0x3f0000002121d820 */ /* 0x000fe20000400000 */
[----:B------:R-:W2:Y:S01]  /*2db0*/  MUFU.EX2 R29, R29 ;  /* 0x0000001d001d7308 */ /* 0x000ea20000000800 */
[----:B----4-:R-:W-:Y:S01]  /*2dc0*/  @!P2 FMUL R28, R28, R28 ;  /* 0x0000001c1c1ca220 */ /* 0x010fe20000400000 */
[----:B------:R-:W-:-:S05]  /*2dd0*/  FSETP.GEU.AND P2, PT, R37, -126, PT ;  /* 0xc2fc00002500780b */ /* 0x000fca0003f4e000 */
[----:B------:R-:W-:Y:S01]  /*2de0*/  @!P3 FMUL R36, R36, 0.5 ;  /* 0x3f0000002424b820 */ /* 0x000fe20000400000 */
[----:B------:R-:W3:Y:S01]  /*2df0*/  MUFU.EX2 R33, R33 ;  /* 0x0000002100217308 */ /* 0x000ee20000000800 */
[----:B-1----:R-:W-:Y:S01]  /*2e00*/  @!P6 FMUL R32, R32, R32 ;  /* 0x000000202020e220 */ /* 0x002fe20000400000 */
[----:B------:R-:W-:-:S05]  /*2e10*/  FSETP.GEU.AND P6, PT, R41, -126, PT ;  /* 0xc2fc00002900780b */ /* 0x000fca0003fce000 */
[----:B------:R-:W-:Y:S01]  /*2e20*/  @!P2 FMUL R37, R37, 0.5 ;  /* 0x3f0000002525a820 */ /* 0x000fe20000400000 */
[----:B------:R-:W1:Y:S01]  /*2e30*/  MUFU.EX2 R36, R36 ;  /* 0x0000002400247308 */ /* 0x000e620000000800 */
[----:B--2---:R-:W-:Y:S01]  /*2e40*/  @!P4 FMUL R29, R29, R29 ;  /* 0x0000001d1d1dc220 */ /* 0x004fe20000400000 */
[----:B------:R-:W-:-:S05]  /*2e50*/  FSETP.GEU.AND P4, PT, R40, -126, PT ;  /* 0xc2fc00002800780b */ /* 0x000fca0003f8e000 */
[----:B------:R-:W-:Y:S01]  /*2e60*/  @!P6 FMUL R41, R41, 0.5 ;  /* 0x3f0000002929e820 */ /* 0x000fe20000400000 */
[----:B------:R-:W2:Y:S01]  /*2e70*/  MUFU.EX2 R37, R37 ;  /* 0x0000002500257308 */ /* 0x000ea20000000800 */
[----:B---3--:R-:W-:Y:S01]  /*2e80*/  @!P5 FMUL R33, R33, R33 ;  /* 0x000000212121d220 */ /* 0x008fe20000400000 */
        /* <DEDUP_REMOVED lines=12> */
[----:B------:R-:W-:-:S03]  /*2f50*/  FSETP.NEU.AND P6, PT, R6, -INF , PT ;  /* 0xff8000000600780b */ /* 0x000fc60003fcd000 */
[----:B------:R-:W-:Y:S01]  /*2f60*/  FADD R9, R25, R10 ;  /* 0x0000000a19097221 */ /* 0x000fe20000000000 */
[----:B------:R-:W-:Y:S01]  /*2f70*/  FSEL R18, R6, RZ, P6 ;  /* 0x000000ff06127208 */ /* 0x000fe20003000000 */
[----:B------:R-:W-:Y:S01]  /*2f80*/  @!P2 FMUL R48, R48, 0.5 ;  /* 0x3f0000003030a820 */ /* 0x000fe20000400000 */
[----:B------:R-:W3:Y:S01]  /*2f90*/  MUFU.EX2 R12, R45 ;  /* 0x0000002d000c7308 */ /* 0x000ee20000000800 */
[----:B-1----:R-:W-:Y:S01]  /*2fa0*/  @!P4 FMUL R13, R13, R13 ;  /* 0x0000000d0d0dc220 */ /* 0x002fe20000400000 */
[----:B------:R-:W-:Y:S01]  /*2fb0*/  FSETP.GEU.AND P4, PT, R49, -126, PT ;  /* 0xc2fc00003100780b */ /* 0x000fe20003f8e000 */
[----:B------:R-:W-:Y:S01]  /*2fc0*/  FMUL R19, R18, UR17 ;  /* 0x0000001112137c20 */ /* 0x000fe20008400000 */
[----:B------:R-:W-:Y:S01]  /*2fd0*/  FSETP.GEU.AND P6, PT, R52, -126, PT ;  /* 0xc2fc00003400780b */ /* 0x000fe20003fce000 */
[----:B------:R-:W-:Y:S01]  /*2fe0*/  FADD R18, -R18, R11 ;  /* 0x0000000b12127221 */ /* 0x000fe20000000100 */
[----:B------:R-:W-:Y:S01]  /*2ff0*/  FADD R11, R24, R13 ;  /* 0x0000000d180b7221 */ /* 0x000fe20000000000 */
[--C-:B------:R-:W-:Y:S01]  /*3000*/  FFMA R26, R26, UR17, -R19.reuse ;  /* 0x000000111a1a7c23 */ /* 0x100fe20008000813 */
[----:B------:R-:W1:Y:S01]  /*3010*/  MUFU.EX2 R17, R48 ;  /* 0x0000003000117308 */ /* 0x000e620000000800 */
[----:B--2---:R-:W-:Y:S01]  /*3020*/  @!P5 FMUL R15, R15, R15 ;  /* 0x0000000f0f0fd220 */ /* 0x004fe20000400000 */
[----:B------:R-:W-:Y:S01]  /*3030*/  FSETP.GEU.AND P5, PT, R53, -126, PT ;  /* 0xc2fc00003500780b */ /* 0x000fe20003fae000 */
[--C-:B------:R-:W-:Y:S01]  /*3040*/  FFMA R20, R27, UR17, -R19.reuse ;  /* 0x000000111b147c23 */ /* 0x100fe20008000813 */
[--C-:B------:R-:W-:Y:S01]  /*3050*/  FFMA R21, R30, UR17, -R19.reuse ;  /* 0x000000111e157c23 */ /* 0x100fe20008000813 */
[--C-:B------:R-:W-:Y:S01]  /*3060*/  FFMA R22, R31, UR17, -R19.reuse ;  /* 0x000000111f167c23 */ /* 0x100fe20008000813 */
[--C-:B------:R-:W-:Y:S01]  /*3070*/  FFMA R23, R34, UR17, -R19.reuse ;  /* 0x0000001122177c23 */ /* 0x100fe20008000813 */
[----:B------:R-:W-:Y:S01]  /*3080*/  @!P4 FMUL R49, R49, 0.5 ;  /* 0x3f0000003131c820 */ /* 0x000fe20000400000 */
[--C-:B------:R-:W-:Y:S01]  /*3090*/  FFMA R42, R42, UR17, -R19.reuse ;  /* 0x000000112a2a7c23 */ /* 0x100fe20008000813 */
[----:B---3--:R-:W-:Y:S01]  /*30a0*/  @!P3 FMUL R12, R12, R12 ;  /* 0x0000000c0c0cb220 */ /* 0x008fe20000400000 */
[----:B------:R-:W-:Y:S01]  /*30b0*/  FSETP.GEU.AND P3, PT, R26, -126, PT ;  /* 0xc2fc00001a00780b */ /* 0x000fe20003f6e000 */
[----:B------:R-:W2:Y:S01]  /*30c0*/  MUFU.EX2 R14, R49 ;  /* 0x00000031000e7308 */ /* 0x000ea20000000800 */
[----:B------:R-:W-:Y:S01]  /*30d0*/  @!P6 FMUL R52, R52, 0.5 ;  /* 0x3f0000003434e820 */ /* 0x000fe20000400000 */
[--C-:B------:R-:W-:Y:S01]  /*30e0*/  FFMA R43, R43, UR17, -R19.reuse ;  /* 0x000000112b2b7c23 */ /* 0x100fe20008000813 */
[--C-:B------:R-:W-:Y:S01]  /*30f0*/  FFMA R46, R46, UR17, -R19.reuse ;  /* 0x000000112e2e7c23 */ /* 0x100fe20008000813 */
[----:B------:R-:W-:Y:S01]  /*3100*/  @!P5 FMUL R53, R53, 0.5 ;  /* 0x3f0000003535d820 */ /* 0x000fe20000400000 */
[--C-:B------:R-:W-:Y:S01]  /*3110*/  FFMA R47, R47, UR17, -R19.reuse ;  /* 0x000000112f2f7c23 */ /* 0x100fe20008000813 */
[----:B-1----:R-:W-:Y:S01]  /*3120*/  @!P2 FMUL R17, R17, R17 ;  /* 0x000000111111a220 */ /* 0x002fe20000400000 */
[----:B------:R-:W-:Y:S01]  /*3130*/  FSETP.GEU.AND P2, PT, R20, -126, PT ;  /* 0xc2fc00001400780b */ /* 0x000fe20003f4e000 */
[----:B------:R-:W1:Y:S01]  /*3140*/  MUFU.EX2 R7, R52 ;  /* 0x0000003400077308 */ /* 0x000e620000000800 */
[--C-:B------:R-:W-:Y:S01]  /*3150*/  FFMA R50, R50, UR17, -R19.reuse ;  /* 0x0000001132327c23 */ /* 0x100fe20008000813 */
[--C-:B------:R-:W-:Y:S01]  /*3160*/  FFMA R51, R51, UR17, -R19.reuse ;  /* 0x0000001133337c23 */ /* 0x100fe20008000813 */
[--C-:B------:R-:W-:Y:S01]  /*3170*/  FFMA R54, R54, UR17, -R19.reuse ;  /* 0x0000001136367c23 */ /* 0x100fe20008000813 */
[----:B------:R-:W-:Y:S01]  /*3180*/  @!P3 FMUL R26, R26, 0.5 ;  /* 0x3f0000001a1ab820 */ /* 0x000fe20000400000 */
[----:B------:R-:W-:Y:S01]  /*3190*/  FFMA R55, R55, UR17, -R19 ;  /* 0x0000001137377c23 */ /* 0x000fe20008000813 */
[----:B------:R-:W-:-:S02]  /*31a0*/  F2FP.F16.F32.PACK_AB R24, R25, R24 ;  /* 0x000000181918723e */ /* 0x000fc400000000ff */
[----:B------:R-:W3:Y:S01]  /*31b0*/  MUFU.EX2 R16, R53 ;  /* 0x0000003500107308 */ /* 0x000ee20000000800 */
[----:B--2---:R-:W-:Y:S01]  /*31c0*/  @!P4 FMUL R14, R14, R14 ;  /* 0x0000000e0e0ec220 */ /* 0x004fe20000400000 */
[----:B------:R-:W-:Y:S02]  /*31d0*/  FSETP.GEU.AND P4, PT, R21, -126, PT ;  /* 0xc2fc00001500780b */ /* 0x000fe40003f8e000 */
[----:B------:R-:W-:-:S04]  /*31e0*/  @!P2 FMUL R20, R20, 0.5 ;  /* 0x3f0000001414a820 */ /* 0x000fc80000400000 */
[----:B------:R2:W4:Y:S01]  /*31f0*/  MUFU.EX2 R27, R26 ;  /* 0x0000001a001b7308 */ /* 0x0005220000000800 */
[----:B-1----:R-:W-:Y:S01]  /*3200*/  @!P6 FMUL R7, R7, R7 ;  /* 0x000000070707e220 */ /* 0x002fe20000400000 */
[----:B------:R-:W-:-:S05]  /*3210*/  FSETP.GEU.AND P6, PT, R22, -126, PT ;  /* 0xc2fc00001600780b */ /* 0x000fca0003fce000 */
[----:B------:R-:W-:Y:S01]  /*3220*/  @!P4 FMUL R21, R21, 0.5 ;  /* 0x3f0000001515c820 */ /* 0x000fe20000400000 */
[----:B------:R1:W5:Y:S01]  /*3230*/  MUFU.EX2 R30, R20 ;  /* 0x00000014001e7308 */ /* 0x0003620000000800 */
[----:B--2---:R-:W-:Y:S01]  /*3240*/  FFMA R26, R35, UR17, -R19 ;  /* 0x00000011231a7c23 */ /* 0x004fe20008000813 */
[----:B---3--:R-:W-:Y:S01]  /*3250*/  @!P5 FMUL R16, R16, R16 ;  /* 0x000000101010d220 */ /* 0x008fe20000400000 */
[----:B------:R-:W-:-:S04]  /*3260*/  FSETP.GEU.AND P5, PT, R23, -126, PT ;  /* 0xc2fc00001700780b */ /* 0x000fc80003fae000 */
[----:B------:R-:W-:Y:S01]  /*3270*/  @!P6 FMUL R22, R22, 0.5 ;  /* 0x3f0000001616e820 */ /* 0x000fe20000400000 */
[----:B------:R2:W3:Y:S01]  /*3280*/  MUFU.EX2 R31, R21 ;  /* 0x00000015001f7308 */ /* 0x0004e20000000800 */
[----:B----4-:R-:W-:Y:S01]  /*3290*/  @!P3 FMUL R27, R27, R27 ;  /* 0x0000001b1b1bb220 */ /* 0x010fe20000400000 */
[----:B------:R-:W-:Y:S01]  /*32a0*/  FSETP.GEU.AND P3, PT, R26, -126, PT ;  /* 0xc2fc00001a00780b */ /* 0x000fe20003f6e000 */
[----:B-1----:R-:W-:-:S05]  /*32b0*/  FFMA R20, R38, UR17, -R19 ;  /* 0x0000001126147c23 */ /* 0x002fca0008000813 */
[----:B------:R-:W-:Y:S01]  /*32c0*/  @!P5 FMUL R23, R23, 0.5 ;  /* 0x3f0000001717d820 */ /* 0x000fe20000400000 */
[----:B--2---:R-:W-:Y:S01]  /*32d0*/  FFMA R21, R39, UR17, -R19 ;  /* 0x0000001127157c23 */ /* 0x004fe20008000813 */
[----:B-----5:R-:W-:Y:S01]  /*32e0*/  @!P2 FMUL R30, R30, R30 ;  /* 0x0000001e1e1ea220 */ /* 0x020fe20000400000 */
[----:B------:R-:W-:Y:S01]  /*32f0*/  FSETP.GEU.AND P2, PT, R20, -126, PT ;  /* 0xc2fc00001400780b */ /* 0x000fe20003f4e000 */
[----:B------:R1:W2:Y:S01]  /*3300*/  MUFU.EX2 R34, R22 ;  /* 0x0000001600227308 */ /* 0x0002a20000000800 */
[----:B------:R-:W-:Y:S02]  /*3310*/  FADD R19, R29, R12 ;  /* 0x0000000c1d137221 */ /* 0x000fe40000000000 */
[----:B------:R-:W-:Y:S01]  /*3320*/  @!P3 FMUL R26, R26, 0.5 ;  /* 0x3f0000001a1ab820 */ /* 0x000fe20000400000 */
[----:B------:R-:W-:Y:S01]  /*3330*/  F2FP.F16.F32.PACK_AB R25, R30, R27 ;  /* 0x0000001b1e19723e */ /* 0x000fe200000000ff */
[----:B---3--:R-:W-:Y:S01]  /*3340*/  @!P4 FMUL R31, R31, R31 ;  /* 0x0000001f1f1fc220 */ /* 0x008fe20000400000 */
[----:B------:R-:W-:-:S02]  /*3350*/  FSETP.GEU.AND P4, PT, R21, -126, PT ;  /* 0xc2fc00001500780b */ /* 0x000fc40003f8e000 */
[----:B------:R-:W3:Y:S01]  /*3360*/  MUFU.EX2 R35, R23 ;  /* 0x0000001700237308 */ /* 0x000ee20000000800 */
[----:B-1----:R-:W-:-:S03]  /*3370*/  FADD R22, R37, R16 ;  /* 0x0000001025167221 */ /* 0x002fc60000000000 */
[----:B------:R-:W-:Y:S01]  /*3380*/  @!P2 FMUL R20, R20, 0.5 ;  /* 0x3f0000001414a820 */ /* 0x000fe20000400000 */
[----:B------:R-:W-:-:S03]  /*3390*/  FADD R22, R19, R22 ;  /* 0x0000001613167221 */ /* 0x000fc60000000000 */
[----:B------:R1:W4:Y:S01]  /*33a0*/  MUFU.EX2 R38, R26 ;  /* 0x0000001a00267308 */ /* 0x0003220000000800 */
[----:B--2---:R-:W-:Y:S01]  /*33b0*/  @!P6 FMUL R34, R34, R34 ;  /* 0x000000222222e220 */ /* 0x004fe20000400000 */
[----:B------:R-:W-:Y:S01]  /*33c0*/  FSETP.GEU.AND P6, PT, R42, -126, PT ;  /* 0xc2fc00002a00780b */ /* 0x000fe20003fce000 */
[----:B------:R-:W-:-:S05]  /*33d0*/  @!P4 FMUL R21, R21, 0.5 ;  /* 0x3f0000001515c820 */ /* 0x000fca0000400000 */
[----:B------:R2:W5:Y:S01]  /*33e0*/  MUFU.EX2 R39, R20 ;  /* 0x0000001400277308 */ /* 0x0005620000000800 */
[----:B---3--:R-:W-:Y:S01]  /*33f0*/  @!P5 FMUL R35, R35, R35 ;  /* 0x000000232323d220 */ /* 0x008fe20000400000 */
[----:B------:R-:W-:Y:S01]  /*3400*/  FSETP.GEU.AND P5, PT, R43, -126, PT ;  /* 0xc2fc00002b00780b */ /* 0x000fe20003fae000 */
[----:B-1----:R-:W-:Y:S01]  /*3410*/  FMUL R26, R18, UR17 ;  /* 0x00000011121a7c20 */ /* 0x002fe20008400000 */
[----:B------:R-:W-:-:S03]  /*3420*/  FADD R18, R33, R14 ;  /* 0x0000000e21127221 */ /* 0x000fc60000000000 */
[----:B------:R-:W-:Y:S01]  /*3430*/  @!P6 FMUL R42, R42, 0.5 ;  /* 0x3f0000002a2ae820 */ /* 0x000fe20000400000 */
[----:B------:R1:W3:Y:S01]  /*3440*/  MUFU.EX2 R40, R21 ;  /* 0x0000001500287308 */ /* 0x0002e20000000800 */
[----:B----4-:R-:W-:Y:S01]  /*3450*/  @!P3 FMUL R38, R38, R38 ;  /* 0x000000262626b220 */ /* 0x010fe20000400000 */
[----:B------:R-:W-:Y:S01]  /*3460*/  FSETP.GEU.AND P3, PT, R46, -126, PT ;  /* 0xc2fc00002e00780b */ /* 0x000fe20003f6e000 */
[----:B------:R-:W-:Y:S01]  /*3470*/  FADD R23, R9, R18 ;  /* 0x0000001209177221 */ /* 0x000fe20000000000 */
[----:B--2---:R-:W-:Y:S01]  /*3480*/  FADD R20, R32, R17 ;  /* 0x0000001120147221 */ /* 0x004fe20000000000 */
[----:B------:R-:W-:Y:S02]  /*3490*/  FADD R18, R28, R15 ;  /* 0x0000000f1c127221 */ /* 0x000fe40000000000 */
[----:B------:R-:W-:Y:S01]  /*34a0*/  @!P5 FMUL R43, R43, 0.5 ;  /* 0x3f0000002b2bd820 */ /* 0x000fe20000400000 */
[----:B------:R-:W2:Y:S01]  /*34b0*/  MUFU.EX2 R42, R42 ;  /* 0x0000002a002a7308 */ /* 0x000ea20000000800 */
[----:B-----5:R-:W-:Y:S01]  /*34c0*/  @!P2 FMUL R39, R39, R39 ;  /* 0x000000272727a220 */ /* 0x020fe20000400000 */
[----:B------:R-:W-:Y:S01]  /*34d0*/  FSETP.GEU.AND P2, PT, R47, -126, PT ;  /* 0xc2fc00002f00780b */ /* 0x000fe20003f4e000 */
[----:B-1----:R-:W-:Y:S01]  /*34e0*/  FADD R21, R36, R7 ;  /* 0x0000000724157221 */ /* 0x002fe20000000000 */
[----:B------:R-:W-:Y:S01]  /*34f0*/  FADD R11, R11, R20 ;  /* 0x000000140b0b7221 */ /* 0x000fe20000000000 */
[----:B------:R-:W-:-:S02]  /*3500*/  FADD R22, R23, R22 ;  /* 0x0000001617167221 */ /* 0x000fc40000000000 */
[----:B------:R-:W-:Y:S01]  /*3510*/  @!P3 FMUL R46, R46, 0.5 ;  /* 0x3f0000002e2eb820 */ /* 0x000fe20000400000 */
[----:B------:R-:W1:Y:S01]  /*3520*/  MUFU.EX2 R43, R43 ;  /* 0x0000002b002b7308 */ /* 0x000e620000000800 */
[----:B---3--:R-:W-:Y:S01]  /*3530*/  @!P4 FMUL R40, R40, R40 ;  /* 0x000000282828c220 */ /* 0x008fe20000400000 */
[----:B------:R-:W-:Y:S01]  /*3540*/  FSETP.GEU.AND P4, PT, R50, -126, PT ;  /* 0xc2fc00003200780b */ /* 0x000fe20003f8e000 */
[----:B------:R-:W-:-:S04]  /*3550*/  FADD R18, R18, R21 ;  /* 0x0000001512127221 */ /* 0x000fc80000000000 */
[----:B------:R-:W-:Y:S01]  /*3560*/  @!P2 FMUL R47, R47, 0.5 ;  /* 0x3f0000002f2fa820 */ /* 0x000fe20000400000 */
[----:B------:R-:W3:Y:S01]  /*3570*/  MUFU.EX2 R46, R46 ;  /* 0x0000002e002e7308 */ /* 0x000ee20000000800 */
[----:B--2---:R-:W-:Y:S01]  /*3580*/  @!P6 FMUL R42, R42, R42 ;  /* 0x0000002a2a2ae220 */ /* 0x004fe20000400000 */
[----:B------:R-:W-:Y:S01]  /*3590*/  FSETP.GEU.AND P6, PT, R51, -126, PT ;  /* 0xc2fc00003300780b */ /* 0x000fe20003fce000 */
[----:B------:R-:W-:Y:S02]  /*35a0*/  FADD R11, R11, R18 ;  /* 0x000000120b0b7221 */ /* 0x000fe40000000000 */
[----:B------:R-:W-:Y:S01]  /*35b0*/  FADD R19, R27, R42 ;  /* 0x0000002a1b137221 */ /* 0x000fe20000000000 */
[----:B------:R-:W-:Y:S01]  /*35c0*/  F2FP.F16.F32.PACK_AB R27, R34, R31 ;  /* 0x0000001f221b723e */ /* 0x000fe200000000ff */
[----:B------:R-:W-:Y:S01]  /*35d0*/  @!P4 FMUL R50, R50, 0.5 ;  /* 0x3f0000003232c820 */ /* 0x000fe20000400000 */
[----:B------:R-:W2:Y:S01]  /*35e0*/  MUFU.EX2 R47, R47 ;  /* 0x0000002f002f7308 */ /* 0x000ea20000000800 */
[----:B-1----:R-:W-:Y:S01]  /*35f0*/  @!P5 FMUL R43, R43, R43 ;  /* 0x0000002b2b2bd220 */ /* 0x002fe20000400000 */
[----:B------:R-:W-:Y:S01]  /*3600*/  FSETP.GEU.AND P5, PT, R54, -126, PT ;  /* 0xc2fc00003600780b */ /* 0x000fe20003fae000 */
[----:B------:R-:W-:Y:S01]  /*3610*/  FADD R22, R11, R22 ;  /* 0x000000160b167221 */ /* 0x000fe20000000000 */
[----:B------:R-:W-:Y:S01]  /*3620*/  SHF.L.U32 R11, R72, 0x1f, RZ ;  /* 0x0000001f480b7819 */ /* 0x000fe200000006ff */
[----:B------:R-:W-:Y:S01]  /*3630*/  FADD R20, R30, R43 ;  /* 0x0000002b1e147221 */ /* 0x000fe20000000000 */
[----:B------:R-:W-:Y:S01]  /*3640*/  F2FP.F16.F32.PACK_AB R30, R37, R36 ;  /* 0x00000024251e723e */ /* 0x000fe200000000ff */
[----:B------:R-:W-:Y:S01]  /*3650*/  @!P6 FMUL R51, R51, 0.5 ;  /* 0x3f0000003333e820 */ /* 0x000fe20000400000 */
[----:B------:R-:W1:Y:S01]  /*3660*/  MUFU.EX2 R50, R50 ;  /* 0x0000003200327308 */ /* 0x000e620000000800 */
[----:B---3--:R-:W-:Y:S01]  /*3670*/  @!P3 FMUL R46, R46, R46 ;  /* 0x0000002e2e2eb220 */ /* 0x008fe20000400000 */
[----:B------:R-:W-:-:S02]  /*3680*/  FSETP.GEU.AND P3, PT, R55, -126, PT ;  /* 0xc2fc00003700780b */ /* 0x000fc40003f6e000 */
[----:B------:R-:W-:Y:S01]  /*3690*/  F2FP.F16.F32.PACK_AB R36, R14, R17 ;  /* 0x000000110e24723e */ /* 0x000fe200000000ff */
[----:B------:R-:W-:Y:S01]  /*36a0*/  FADD R21, R31, R46 ;  /* 0x0000002e1f157221 */ /* 0x000fe20000000000 */
[----:B------:R-:W-:Y:S01]  /*36b0*/  F2FP.F16.F32.PACK_AB R31, R40, R39 ;  /* 0x00000027281f723e */ /* 0x000fe200000000ff */
[----:B------:R-:W-:Y:S01]  /*36c0*/  @!P5 FMUL R54, R54, 0.5 ;  /* 0x3f0000003636d820 */ /* 0x000fe20000400000 */
[----:B------:R-:W3:Y:S01]  /*36d0*/  MUFU.EX2 R51, R51 ;  /* 0x0000003300337308 */ /* 0x000ee20000000800 */
[----:B--2---:R-:W-:Y:S01]  /*36e0*/  @!P2 FMUL R47, R47, R47 ;  /* 0x0000002f2f2fa220 */ /* 0x004fe20000400000 */
[----:B------:R-:W-:-:S03]  /*36f0*/  FSETP.GEU.AND P2, PT, R8, -126, PT ;  /* 0xc2fc00000800780b */ /* 0x000fc60003f4e000 */
[----:B------:R-:W-:Y:S01]  /*3700*/  FADD R41, R34, R47 ;  /* 0x0000002f22297221 */ /* 0x000fe20000000000 */
[----:B------:R-:W-:Y:S01]  /*3710*/  F2FP.F16.F32.PACK_AB R34, R12, R15 ;  /* 0x0000000f0c22723e */ /* 0x000fe200000000ff */
[----:B------:R-:W-:Y:S01]  /*3720*/  @!P3 FMUL R55, R55, 0.5 ;  /* 0x3f0000003737b820 */ /* 0x000fe20000400000 */
[----:B------:R-:W2:Y:S01]  /*3730*/  MUFU.EX2 R54, R54 ;  /* 0x0000003600367308 */ /* 0x000ea20000000800 */
[----:B-1----:R-:W-:Y:S01]  /*3740*/  @!P4 FMUL R50, R50, R50 ;  /* 0x000000323232c220 */ /* 0x002fe20000400000 */
[----:B------:R-:W-:-:S03]  /*3750*/  FSETP.GEU.AND P4, PT, R26, -126, PT ;  /* 0xc2fc00001a00780b */ /* 0x000fc60003f8e000 */
[----:B------:R-:W-:Y:S02]  /*3760*/  FADD R44, R35, R50 ;  /* 0x00000032232c7221 */ /* 0x000fe40000000000 */
[----:B------:R-:W-:Y:S01]  /*3770*/  @!P2 FMUL R8, R8, 0.5 ;  /* 0x3f0000000808a820 */ /* 0x000fe20000400000 */
[----:B------:R-:W1:Y:S01]  /*3780*/  MUFU.EX2 R55, R55 ;  /* 0x0000003700377308 */ /* 0x000e620000000800 */
[----:B---3--:R-:W-:Y:S01]  /*3790*/  @!P6 FMUL R51, R51, R51 ;  /* 0x000000333333e220 */ /* 0x008fe20000400000 */
[----:B------:R-:W-:-:S03]  /*37a0*/  FADD R19, R19, R44 ;  /* 0x0000002c13137221 */ /* 0x000fc60000000000 */
[----:B------:R-:W-:Y:S01]  /*37b0*/  FADD R45, R38, R51 ;  /* 0x00000033262d7221 */ /* 0x000fe20000000000 */
[----:B------:R-:W-:Y:S01]  /*37c0*/  F2FP.F16.F32.PACK_AB R37, R51, R50 ;  /* 0x000000323325723e */ /* 0x000fe200000000ff */
[----:B------:R-:W-:Y:S01]  /*37d0*/  @!P4 FMUL R26, R26, 0.5 ;  /* 0x3f0000001a1ac820 */ /* 0x000fe20000400000 */
[----:B------:R-:W3:Y:S01]  /*37e0*/  MUFU.EX2 R9, R8 ;  /* 0x0000000800097308 */ /* 0x000ee20000000800 */
[----:B--2---:R-:W-:Y:S01]  /*37f0*/  @!P5 FMUL R54, R54, R54 ;  /* 0x000000363636d220 */ /* 0x004fe20000400000 */
[----:B------:R-:W-:-:S06]  /*3800*/  FADD R20, R20, R45 ;  /* 0x0000002d14147221 */ /* 0x000fcc0000000000 */
[----:B------:R2:W4:Y:S01]  /*3810*/  MUFU.EX2 R8, R26 ;  /* 0x0000001a00087308 */ /* 0x0005220000000800 */
[----:B-1----:R-:W-:-:S04]  /*3820*/  @!P3 FMUL R55, R55, R55 ;  /* 0x000000373737b220 */ /* 0x002fc80000400000 */
[----:B------:R-:W-:Y:S01]  /*3830*/  FADD R48, R40, R55 ;  /* 0x0000003728307221 */ /* 0x000fe20000000000 */
[----:B--2---:R-:W-:-:S03]  /*3840*/  FADD R26, R39, R54 ;  /* 0x00000036271a7221 */ /* 0x004fc60000000000 */
[----:B------:R-:W-:Y:S01]  /*3850*/  FADD R41, R41, R48 ;  /* 0x0000003029297221 */ /* 0x000fe20000000000 */
[----:B---3--:R-:W-:Y:S01]  /*3860*/  @!P2 FMUL R9, R9, R9 ;  /* 0x000000090909a220 */ /* 0x008fe20000400000 */
[----:B------:R1:W2:Y:S01]  /*3870*/  SYNCS.PHASECHK.TRANS64.TRYWAIT P2, [UR6+0x7000], R11 ;  /* 0x0070000bff0075a7 */ /* 0x0002a20008040146 */
[----:B------:R-:W-:Y:S01]  /*3880*/  FADD R26, R21, R26 ;  /* 0x0000001a151a7221 */ /* 0x000fe20000000000 */
[----:B------:R-:W-:Y:S01]  /*3890*/  FADD R20, R20, R41 ;  /* 0x0000002914147221 */ /* 0x000fe20000000000 */
[----:B------:R-:W-:Y:S01]  /*38a0*/  FFMA R2, R9, R2, R22 ;  /* 0x0000000209027223 */ /* 0x000fe20000000016 */
[-C--:B------:R-:W-:Y:S01]  /*38b0*/  FMUL R56, R56, R9.reuse ;  /* 0x0000000938387220 */ /* 0x080fe20000400000 */
[----:B------:R-:W-:Y:S01]  /*38c0*/  FADD R19, R19, R26 ;  /* 0x0000001a13137221 */ /* 0x000fe20000000000 */
[----:B----4-:R-:W-:Y:S01]  /*38d0*/  @!P4 FMUL R8, R8, R8 ;  /* 0x000000080808c220 */ /* 0x010fe20000400000 */
[----:B------:R-:W-:Y:S01]  /*38e0*/  F2FP.F16.F32.PACK_AB R26, R29, R28 ;  /* 0x0000001c1d1a723e */ /* 0x000fe200000000ff */
[-C--:B------:R-:W-:Y:S01]  /*38f0*/  FMUL R57, R57, R9.reuse ;  /* 0x0000000939397220 */ /* 0x080fe20000400000 */
[----:B------:R-:W-:Y:S01]  /*3900*/  FADD R19, R19, R20 ;  /* 0x0000001413137221 */ /* 0x000fe20000000000 */
[----:B------:R-:W-:Y:S01]  /*3910*/  F2FP.F16.F32.PACK_AB R28, R33, R32 ;  /* 0x00000020211c723e */ /* 0x000fe200000000ff */
[----:B------:R-:W-:Y:S01]  /*3920*/  FMUL R60, R60, R9 ;  /* 0x000000093c3c7220 */ /* 0x000fe20000400000 */
[----:B------:R-:W-:Y:S01]  /*3930*/  F2FP.F16.F32.PACK_AB R29, R38, R35 ;  /* 0x00000023261d723e */ /* 0x000fe200000000ff */
[----:B------:R-:W-:Y:S01]  /*3940*/  FFMA R5, R8, R5, R19 ;  /* 0x0000000508057223 */ /* 0x000fe20000000013 */
[-C--:B------:R-:W-:Y:S01]  /*3950*/  FMUL R61, R61, R9.reuse ;  /* 0x000000093d3d7220 */ /* 0x080fe20000400000 */
[-C--:B------:R-:W-:Y:S01]  /*3960*/  FMUL R64, R64, R9.reuse ;  /* 0x0000000940407220 */ /* 0x080fe20000400000 */
[-C--:B------:R-:W-:Y:S01]  /*3970*/  FMUL R65, R65, R9.reuse ;  /* 0x0000000941417220 */ /* 0x080fe20000400000 */
[-C--:B------:R-:W-:Y:S01]  /*3980*/  FMUL R68, R68, R9.reuse ;  /* 0x0000000944447220 */ /* 0x080fe20000400000 */
[----:B------:R-:W-:Y:S01]  /*3990*/  FMUL R69, R69, R9 ;  /* 0x0000000945457220 */ /* 0x000fe20000400000 */
[-C--:B------:R-:W-:Y:S01]  /*39a0*/  FMUL R58, R58, R8.reuse ;  /* 0x000000083a3a7220 */ /* 0x080fe20000400000 */
[-C--:B------:R-:W-:Y:S01]  /*39b0*/  FMUL R59, R59, R8.reuse ;  /* 0x000000083b3b7220 */ /* 0x080fe20000400000 */
[-C--:B------:R-:W-:Y:S01]  /*39c0*/  FMUL R62, R62, R8.reuse ;  /* 0x000000083e3e7220 */ /* 0x080fe20000400000 */
[-C--:B------:R-:W-:Y:S01]  /*39d0*/  FMUL R63, R63, R8.reuse ;  /* 0x000000083f3f7220 */ /* 0x080fe20000400000 */
[-C--:B------:R-:W-:Y:S01]  /*39e0*/  FMUL R66, R66, R8.reuse ;  /* 0x0000000842427220 */ /* 0x080fe20000400000 */
[-C--:B------:R-:W-:Y:S01]  /*39f0*/  FMUL R67, R67, R8.reuse ;  /* 0x0000000843437220 */ /* 0x080fe20000400000 */
[-C--:B------:R-:W-:Y:S01]  /*3a00*/  FMUL R70, R70, R8.reuse ;  /* 0x0000000846467220 */ /* 0x080fe20000400000 */
[----:B------:R-:W-:Y:S01]  /*3a10*/  FMUL R71, R71, R8 ;  /* 0x0000000847477220 */ /* 0x000fe20000400000 */
[----:B------:R-:W-:-:S02]  /*3a20*/  F2FP.F16.F32.PACK_AB R32, R10, R13 ;  /* 0x0000000d0a20723e */ /* 0x000fc400000000ff */
[----:B------:R-:W-:Y:S02]  /*3a30*/  F2FP.F16.F32.PACK_AB R33, R43, R42 ;  /* 0x0000002a2b21723e */ /* 0x000fe400000000ff */
[----:B------:R-:W-:Y:S02]  /*3a40*/  F2FP.F16.F32.PACK_AB R35, R47, R46 ;  /* 0x0000002e2f23723e */ /* 0x000fe400000000ff */
[----:B------:R-:W-:Y:S01]  /*3a50*/  F2FP.F16.F32.PACK_AB R38, R16, R7 ;  /* 0x000000071026723e */ /* 0x000fe200000000ff */
[----:B-1----:R-:W-:Y:S06]  /*3a60*/  @!P0 BRA `(.L_x_27) ;  /* 0x0000000000048947 */ /* 0x002fec0003800000 */
[----:B------:R-:W-:Y:S01]  /*3a70*/  BPT.TRAP 0x1 ;  /* 0x000000040000795c */ /* 0x000fe20000300000 */
.L_x_27:
[----:B--2---:R-:W-:Y:S05]  /*3a80*/  @P2 BRA `(.L_x_28) ;  /* 0x0000000000082947 */ /* 0x004fea0003800000 */
[----:B------:R-:W1:Y:S02]  /*3a90*/  SYNCS.PHASECHK.TRANS64.TRYWAIT P2, [UR6+0x7000], R11 ;  /* 0x0070000bff0075a7 */ /* 0x000e640008040146 */
[----:B-1----:R-:W-:Y:S05]  /*3aa0*/  @!P2 BRA `(.L_x_29) ;  /* 0x000000400024a947 */ /* 0x002fea0003800000 */
.L_x_28:
[----:B------:R-:W-:Y:S01]  /*3ab0*/  ULEA UR6, UR15, UR12, 0x8 ;  /* 0x0000000c0f067291 */ /* 0x000fe2000f8e403f */
[----:B------:R-:W-:Y:S01]  /*3ac0*/  WARPGROUP.ARRIVE ;  /* 0x00000000000079c5 */ /* 0x000fe20000000000 */
[----:B------:R-:W-:Y:S01]  /*3ad0*/  UMOV UR7, 0x80000020 ;  /* 0x8000002000077882 */ /* 0x000fe20000000000 */
[----:B------:R-:W-:Y:S01]  /*3ae0*/  UMOV UR11, 0x80000020 ;  /* 0x80000020000b7882 */ /* 0x000fe20000000000 */
[----:B------:R-:W-:Y:S01]  /*3af0*/  UIADD3 UR10, UR6, 0x40, URZ ;  /* 0x00000040060a7890 */ /* 0x000fe2000fffe03f */
[----:B------:R-:W-:-:S04]  /*3b00*/  F2FP.F16.F32.PACK_AB R39, R55, R54 ;  /* 0x000000363727723e */ /* 0x000fc800000000ff */
[----:B------:R-:W-:Y:S01]  /*3b10*/  HGMMA.64x32x16.F32 R56, R24, gdesc[UR4].tnspB, R56, gsb0 ;  /* 0x4060000418387df0 */ /* 0x000fe20008000838 */
[----:B------:R-:W-:Y:S02]  /*3b20*/  UMOV UR7, 0x80000020 ;  /* 0x8000002000077882 */ /* 0x000fe40000000000 */
[----:B------:R-:W-:Y:S02]  /*3b30*/  WARPGROUP.DEPBAR.LE gsb0, 0x0 ;  /* 0x00008000000079c5 */ /* 0x000fe40000010000 */
[----:B------:R-:W-:-:S06]  /*3b40*/  WARPGROUP.ARRIVE ;  /* 0x00000000000079c5 */ /* 0x000fcc0000000000 */
[----:B------:R-:W-:Y:S01]  /*3b50*/  HGMMA.64x32x16.F32 R56, R28, gdesc[UR8].tnspB, R56, gsb0 ;  /* 0x406000081c387df0 */ /* 0x000fe20008000838 */
[----:B------:R-:W-:Y:S01]  /*3b60*/  UIADD3 UR10, UR6, 0x80, URZ ;  /* 0x00000080060a7890 */ /* 0x000fe2000fffe03f */
[----:B------:R-:W-:Y:S01]  /*3b70*/  UMOV UR11, 0x80000020 ;  /* 0x80000020000b7882 */ /* 0x000fe20000000000 */
[----:B------:R-:W-:Y:S01]  /*3b80*/  UIADD3 UR6, UR6, 0xc0, URZ ;  /* 0x000000c006067890 */ /* 0x000fe2000fffe03f */
[----:B------:R-:W-:Y:S02]  /*3b90*/  WARPGROUP.DEPBAR.LE gsb0, 0x0 ;  /* 0x00008000000079c5 */ /* 0x000fe40000010000 */
[----:B------:R-:W-:-:S06]  /*3ba0*/  WARPGROUP.ARRIVE ;  /* 0x00000000000079c5 */ /* 0x000fcc0000000000 */
[----:B------:R-:W-:Y:S03]  /*3bb0*/  HGMMA.64x32x16.F32 R56, R32, gdesc[UR8].tnspB, R56, gsb0 ;  /* 0x4060000820387df0 */ /* 0x000fe60008000838 */
[----:B------:R-:W-:Y:S02]  /*3bc0*/  WARPGROUP.DEPBAR.LE gsb0, 0x0 ;  /* 0x00008000000079c5 */ /* 0x000fe40000010000 */
[----:B------:R-:W-:-:S06]  /*3bd0*/  WARPGROUP.ARRIVE ;  /* 0x00000000000079c5 */ /* 0x000fcc0000000000 */
[----:B------:R-:W-:Y:S03]  /*3be0*/  HGMMA.64x32x16.F32 R56, R36, gdesc[UR4].tnspB, R56, gsb0 ;  /* 0x4060000424387df0 */ /* 0x000fe60008000838 */
[----:B------:R-:W-:Y:S02]  /*3bf0*/  WARPGROUP.DEPBAR.LE gsb0, 0x0 ;  /* 0x00008000000079c5 */ /* 0x000fe40000010000 */
[----:B------:R-:W-:Y:S05]  /*3c00*/  @!P0 BRA `(.L_x_30) ;  /* 0x0000000000048947 */ /* 0x000fea0003800000 */
[----:B------:R-:W-:Y:S01]  /*3c10*/  BPT.TRAP 0x1 ;  /* 0x000000040000795c */ /* 0x000fe20000300000 */
.L_x_30:
[----:B------:R-:W-:-:S04]  /*3c20*/  ULEA UR6, UR13, UR37, 0x3 ;  /* 0x000000250d067291 */ /* 0x000fc8000f8e183f */
[----:B------:R-:W-:-:S04]  /*3c30*/  UIADD3 UR6, UR6, 0x7028, URZ ;  /* 0x0000702806067890 */ /* 0x000fc8000fffe03f */
[----:B------:R-:W-:-:S09]  /*3c40*/  UPRMT UR6, URZ, 0x654, UR6 ;  /* 0x000006543f067896 */ /* 0x000fd20008000006 */
[----:B------:R-:W-:Y:S01]  /*3c50*/  SYNCS.ARRIVE.TRANS64.RED.A1T0 RZ, [UR6], RZ ;  /* 0x000000ffffff79a7 */ /* 0x000fe20008100406 */
[----:B------:R-:W-:Y:S05]  /*3c60*/  @P1 BRA `(.L_x_31) ;  /* 0x0000000000041947 */ /* 0x000fea0003800000 */
[----:B------:R-:W-:Y:S01]  /*3c70*/  BPT.TRAP 0x1 ;  /* 0x000000040000795c */ /* 0x000fe20000300000 */
.L_x_31:
[----:B------:R-:W-:-:S04]  /*3c80*/  UIADD3 UR13, UR13, 0x1, URZ ;  /* 0x000000010d0d7890 */ /* 0x000fc8000fffe03f */
[----:B------:R-:W-:-:S04]  /*3c90*/  UISETP.NE.AND UP0, UPT, UR13, 0x5, UPT ;  /* 0x000000050d00788c */ /* 0x000fc8000bf05270 */
[----:B------:R-:W-:Y:S01]  /*3ca0*/  USEL UR13, UR13, URZ, UP0 ;  /* 0x0000003f0d0d7287 */ /* 0x000fe20008000000 */
[----:B------:R-:W-:Y:S11]  /*3cb0*/  @!P0 BRA `(.L_x_32) ;  /* 0x0000000000048947 */ /* 0x000ff60003800000 */
[----:B------:R-:W-:Y:S01]  /*3cc0*/  BPT.TRAP 0x1 ;  /* 0x000000040000795c */ /* 0x000fe20000300000 */
.L_x_32:
[----:B------:R-:W-:-:S04]  /*3cd0*/  ULEA UR6, UR13, UR37, 0x3 ;  /* 0x000000250d067291 */ /* 0x000fc8000f8e183f */
[----:B------:R-:W-:-:S04]  /*3ce0*/  UIADD3 UR6, UR6, 0x7028, URZ ;  /* 0x0000702806067890 */ /* 0x000fc8000fffe03f */
[----:B------:R-:W-:-:S09]  /*3cf0*/  UPRMT UR6, URZ, 0x654, UR6 ;  /* 0x000006543f067896 */ /* 0x000fd20008000006 */
[----:B------:R-:W-:Y:S01]  /*3d00*/  SYNCS.ARRIVE.TRANS64.RED.A1T0 RZ, [UR6], RZ ;  /* 0x000000ffffff79a7 */ /* 0x000fe20008100406 */
[----:B------:R-:W-:Y:S05]  /*3d10*/  @P1 BRA `(.L_x_33) ;  /* 0x0000000000041947 */ /* 0x000fea0003800000 */
[----:B------:R-:W-:Y:S01]  /*3d20*/  BPT.TRAP 0x1 ;  /* 0x000000040000795c */ /* 0x000fe20000300000 */
.L_x_33:
[----:B------:R-:W-:Y:S01]  /*3d30*/  UIADD3 UR15, UR15, 0x1, URZ ;  /* 0x000000010f0f7890 */ /* 0x000fe2000fffe03f */
[C---:B------:R-:W-:Y:S01]  /*3d40*/  ISETP.GT.AND P2, PT, R3.reuse, 0x2, PT ;  /* 0x000000020300780c */ /* 0x040fe20003f44270 */
[----:B------:R-:W-:Y:S01]  /*3d50*/  UIADD3 UR13, UR13, 0x1, URZ ;  /* 0x000000010d0d7890 */ /* 0x000fe2000fffe03f */
[----:B------:R-:W-:Y:S01]  /*3d60*/  IADD3 R3, R3, -0x1, RZ ;  /* 0xffffffff03037810 */ /* 0x000fe20007ffe0ff */
[----:B------:R-:W-:Y:S01]  /*3d70*/  UISETP.NE.AND UP2, UPT, UR15, 0x5, UPT ;  /* 0x000000050f00788c */ /* 0x000fe2000bf45270 */
[----:B------:R-:W-:Y:S01]  /*3d80*/  VIADD R0, R0, 0x40 ;  /* 0x0000004000007836 */ /* 0x000fe20000000000 */
[----:B------:R-:W-:Y:S01]  /*3d90*/  UISETP.NE.AND UP0, UPT, UR13, 0x5, UPT ;  /* 0x000000050d00788c */ /* 0x000fe2000bf05270 */
[----:B------:R-:W-:Y:S01]  /*3da0*/  IMAD.MOV.U32 R9, RZ, RZ, R4 ;  /* 0x000000ffff097224 */ /* 0x000fe200078e0004 */
[----:B------:R-:W-:Y:S01]  /*3db0*/  USEL UR6, URZ, 0x1, UP2 ;  /* 0x000000013f067887 */ /* 0x000fe20009000000 */
[----:B-1----:R-:W-:Y:S01]  /*3dc0*/  IMAD.MOV.U32 R11, RZ, RZ, R6 ;  /* 0x000000ffff0b7224 */ /* 0x002fe200078e0006 */
[----:B------:R-:W-:-:S02]  /*3dd0*/  USEL UR13, UR13, URZ, UP0 ;  /* 0x0000003f0d0d7287 */ /* 0x000fc40008000000 */
[----:B------:R-:W-:Y:S02]  /*3de0*/  USEL UR15, UR15, URZ, UP2 ;  /* 0x0000003f0f0f7287 */ /* 0x000fe40009000000 */
[----:B------:R-:W-:Y:S01]  /*3df0*/  LOP3.LUT R7, R72, UR6, RZ, 0x3c, !PT ;  /* 0x0000000648077c12 */ /* 0x000fe2000f8e3cff */
[----:B------:R-:W-:Y:S09]  /*3e00*/  @P2 BRA `(.L_x_34) ;  /* 0xffffffe800442947 */ /* 0x000ff2000383ffff */
.L_x_23:
[----:B------:R-:W-:-:S13]  /*3e10*/  ISETP.GE.AND P2, PT, R3, 0x1, PT ;  /* 0x000000010300780c */ /* 0x000fda0003f46270 */
[----:B------:R-:W-:Y:S05]  /*3e20*/  @!P2 BRA `(.L_x_35) ;  /* 0x0000001800cca947 */ /* 0x000fea0003800000 */
[----:B------:R-:W-:Y:S01]  /*3e30*/  MOV R8, R4 ;  /* 0x0000000400087202 */ /* 0x000fe20000000f00 */
[----:B------:R-:W-:Y:S01]  /*3e40*/  IMAD.MOV.U32 R9, RZ, RZ, R6 ;  /* 0x000000ffff097224 */ /* 0x000fe200078e0006 */
[----:B------:R-:W-:Y:S01]  /*3e50*/  ULDC UR17, c[0x0][0x28c] ;  /* 0x0000a30000117ab9 */ /* 0x000fe20000000800 */
[----:B------:R-:W-:-:S05]  /*3e60*/  ULDC UR18, c[0x0][0x604] ;  /* 0x0001810000127ab9 */ /* 0x000fca0000000800 */
.L_x_46:
[----:B------:R-:W-:Y:S05]  /*3e70*/  @!P0 BRA `(.L_x_36) ;  /* 0x0000000000048947 */ /* 0x000fea0003800000 */
[----:B------:R-:W-:Y:S01]  /*3e80*/  BPT.TRAP 0x1 ;  /* 0x000000040000795c */ /* 0x000fe20000300000 */
.L_x_36:
[----:B------:R-:W-:Y:S01]  /*3e90*/  ULEA UR6, UR15, UR37, 0x3 ;  /* 0x000000250f067291 */ /* 0x000fe2000f8e183f */
[----:B------:R-:W-:-:S08]  /*3ea0*/  SHF.L.U32 R4, R7, 0x1f, RZ ;  /* 0x0000001f07047819 */ /* 0x000fd000000006ff */
[----:B------:R-:W1:Y:S02]  /*3eb0*/  SYNCS.PHASECHK.TRANS64.TRYWAIT P2, [UR6+0x7000], R4 ;  /* 0x00700004ff0075a7 */ /* 0x000e640008040146 */
[----:B-1----:R-:W-:Y:S05]  /*3ec0*/  @!P2 BRA `(.L_x_37) ;  /* 0x0000003c0034a947 */ /* 0x002fea0003800000 */
.L_x_104:
        /* <DEDUP_REMOVED lines=17> */
.L_x_38:
[C---:B-1----:R-:W-:Y:S01]  /*3fe0*/  VIADD R4, R0.reuse, 0x1 ;  /* 0x0000000100047836 */ /* 0x042fe20000000000 */
[C---:B------:R-:W-:Y:S01]  /*3ff0*/  ISETP.GE.AND P5, PT, R0.reuse, UR17, PT ;  /* 0x0000001100007c0c */ /* 0x040fe2000bfa6270 */
[C---:B------:R-:W-:Y:S01]  /*4000*/  VIADD R6, R0.reuse, 0x8 ;  /* 0x0000000800067836 */ /* 0x040fe20000000000 */
[----:B------:R-:W-:Y:S01]  /*4010*/  IADD3 R10, R0, 0x9, RZ ;  /* 0x00000009000a7810 */ /* 0x000fe20007ffe0ff */
[----:B------:R-:W-:Y:S01]  /*4020*/  ULEA UR6, UR15, UR37, 0x3 ;  /* 0x000000250f067291 */ /* 0x000fe2000f8e183f */
[----:B------:R-:W-:Y:S01]  /*4030*/  ISETP.GE.AND P6, PT, R4, UR17, PT ;  /* 0x0000001104007c0c */ /* 0x000fe2000bfc6270 */
[----:B------:R-:W-:Y:S01]  /*4040*/  VIADD R4, R0, 0x10 ;  /* 0x0000001000047836 */ /* 0x000fe20000000000 */
[----:B------:R-:W-:Y:S02]  /*4050*/  FSEL R26, R26, -INF , !P5 ;  /* 0xff8000001a1a7808 */ /* 0x000fe40006800000 */
[----:B------:R-:W-:Y:S02]  /*4060*/  FSEL R11, R24, -INF , !P5 ;  /* 0xff800000180b7808 */ /* 0x000fe40006800000 */
[----:B------:R-:W-:Y:S01]  /*4070*/  ISETP.GE.AND P4, PT, R4, UR17, PT ;  /* 0x0000001104007c0c */ /* 0x000fe2000bf86270 */
[----:B------:R-:W-:Y:S01]  /*4080*/  VIADD R4, R0, 0x11 ;  /* 0x0000001100047836 */ /* 0x000fe20000000000 */
[----:B------:R-:W-:Y:S01]  /*4090*/  ISETP.GE.AND P3, PT, R6, UR17, PT ;  /* 0x0000001106007c0c */ /* 0x000fe2000bf66270 */
[----:B------:R-:W-:Y:S01]  /*40a0*/  VIADD R6, R0, 0x18 ;  /* 0x0000001800067836 */ /* 0x000fe20000000000 */
[----:B------:R-:W-:-:S02]  /*40b0*/  FSEL R27, R27, -INF , !P6 ;  /* 0xff8000001b1b7808 */ /* 0x000fc40007000000 */
[----:B------:R-:W-:Y:S02]  /*40c0*/  ISETP.GE.AND P5, PT, R4, UR17, PT ;  /* 0x0000001104007c0c */ /* 0x000fe4000bfa6270 */
[----:B------:R-:W-:Y:S02]  /*40d0*/  FMNMX R4, R26, R9, !PT ;  /* 0x000000091a047209 */ /* 0x000fe40007800000 */
[----:B------:R-:W-:Y:S01]  /*40e0*/  ISETP.GE.AND P2, PT, R10, UR17, PT ;  /* 0x000000110a007c0c */ /* 0x000fe2000bf46270 */
[----:B------:R-:W-:Y:S01]  /*40f0*/  VIADD R10, R0, 0x28 ;  /* 0x00000028000a7836 */ /* 0x000fe20000000000 */
[----:B------:R-:W-:Y:S02]  /*4100*/  FSEL R30, R30, -INF , !P3 ;  /* 0xff8000001e1e7808 */ /* 0x000fe40005800000 */
[----:B------:R-:W-:Y:S02]  /*4110*/  FMNMX R13, R27, R4, !PT ;  /* 0x000000041b0d7209 */ /* 0x000fe40007800000 */
[----:B------:R-:W-:-:S02]  /*4120*/  FSEL R25, R25, -INF , !P6 ;  /* 0xff80000019197808 */ /* 0x000fc40007000000 */
[----:B------:R-:W-:Y:S02]  /*4130*/  ISETP.GE.AND P6, PT, R6, UR17, PT ;  /* 0x0000001106007c0c */ /* 0x000fe4000bfc6270 */
[----:B------:R-:W-:Y:S02]  /*4140*/  IADD3 R6, R0, 0x19, RZ ;  /* 0x0000001900067810 */ /* 0x000fe40007ffe0ff */
[----:B------:R-:W-:Y:S02]  /*4150*/  FSEL R31, R31, -INF , !P2 ;  /* 0xff8000001f1f7808 */ /* 0x000fe40005000000 */
[----:B------:R-:W-:Y:S02]  /*4160*/  FMNMX R4, R30, R13, !PT ;  /* 0x0000000d1e047209 */ /* 0x000fe40007800000 */
[----:B------:R-:W-:Y:S02]  /*4170*/  FSEL R28, R28, -INF , !P3 ;  /* 0xff8000001c1c7808 */ /* 0x000fe40005800000 */
[----:B------:R-:W-:Y:S01]  /*4180*/  ISETP.GE.AND P3, PT, R6, UR17, PT ;  /* 0x0000001106007c0c */ /* 0x000fe2000bf66270 */
[----:B------:R-:W-:Y:S01]  /*4190*/  VIADD R6, R0, 0x20 ;  /* 0x0000002000067836 */ /* 0x000fe20000000000 */
[----:B------:R-:W-:-:S02]  /*41a0*/  FSEL R34, R34, -INF , !P4 ;  /* 0xff80000022227808 */ /* 0x000fc40006000000 */
[----:B------:R-:W-:Y:S02]  /*41b0*/  FMNMX R13, R31, R4, !PT ;  /* 0x000000041f0d7209 */ /* 0x000fe40007800000 */
        /* <DEDUP_REMOVED lines=8> */
[----:B------:R-:W-:Y:S02]  /*4240*/  ISETP.GE.AND P5, PT, R6, UR17, PT ;  /* 0x0000001106007c0c */ /* 0x000fe4000bfa6270 */
[----:B------:R-:W-:Y:S02]  /*4250*/  FSEL R39, R39, -INF , !P3 ;  /* 0xff80000027277808 */ /* 0x000fe40005800000 */
[----:B------:R-:W-:Y:S02]  /*4260*/  FMNMX R4, R38, R13, !PT ;  /* 0x0000000d26047209 */ /* 0x000fe40007800000 */
[----:B------:R-:W-:-:S02]  /*4270*/  IADD3 R6, R0, 0x29, RZ ;  /* 0x0000002900067810 */ /* 0x000fc40007ffe0ff */
[----:B------:R-:W-:Y:S02]  /*4280*/  FSEL R36, R36, -INF , !P6 ;  /* 0xff80000024247808 */ /* 0x000fe40007000000 */
[----:B------:R-:W-:Y:S02]  /*4290*/  FSEL R42, R42, -INF , !P2 ;  /* 0xff8000002a2a7808 */ /* 0x000fe40005000000 */
[----:B------:R-:W-:Y:S02]  /*42a0*/  FMNMX R13, R39, R4, !PT ;  /* 0x00000004270d7209 */ /* 0x000fe40007800000 */
[----:B------:R-:W-:Y:S01]  /*42b0*/  ISETP.GE.AND P6, PT, R6, UR17, PT ;  /* 0x0000001106007c0c */ /* 0x000fe2000bfc6270 */
[----:B------:R-:W-:Y:S01]  /*42c0*/  VIADD R6, R0, 0x30 ;  /* 0x0000003000067836 */ /* 0x000fe20000000000 */
[----:B------:R-:W-:Y:S02]  /*42d0*/  FSEL R32, R32, -INF , !P4 ;  /* 0xff80000020207808 */ /* 0x000fe40006000000 */
[----:B------:R-:W-:-:S02]  /*42e0*/  ISETP.GE.AND P4, PT, R10, UR17, PT ;  /* 0x000000110a007c0c */ /* 0x000fc4000bf86270 */
[----:B------:R-:W-:Y:S02]  /*42f0*/  FSEL R43, R43, -INF , !P5 ;  /* 0xff8000002b2b7808 */ /* 0x000fe40006800000 */
[----:B------:R-:W-:Y:S02]  /*4300*/  FMNMX R4, R42, R13, !PT ;  /* 0x0000000d2a047209 */ /* 0x000fe40007800000 */
[----:B------:R-:W-:Y:S02]  /*4310*/  FSEL R37, R37, -INF , !P3 ;  /* 0xff80000025257808 */ /* 0x000fe40005800000 */
[----:B------:R-:W-:Y:S01]  /*4320*/  ISETP.GE.AND P3, PT, R6, UR17, PT ;  /* 0x0000001106007c0c */ /* 0x000fe2000bf66270 */
[----:B------:R-:W-:Y:S01]  /*4330*/  VIADD R6, R0, 0x31 ;  /* 0x0000003100067836 */ /* 0x000fe20000000000 */
[----:B------:R-:W-:Y:S02]  /*4340*/  FSEL R46, R46, -INF , !P4 ;  /* 0xff8000002e2e7808 */ /* 0x000fe40006000000 */
[----:B------:R-:W-:-:S02]  /*4350*/  FMNMX R13, R43, R4, !PT ;  /* 0x000000042b0d7209 */ /* 0x000fc40007800000 */
[----:B------:R-:W-:Y:S02]  /*4360*/  FSEL R40, R40, -INF , !P2 ;  /* 0xff80000028287808 */ /* 0x000fe40005000000 */
[----:B------:R-:W-:Y:S02]  /*4370*/  FSEL R47, R47, -INF , !P6 ;  /* 0xff8000002f2f7808 */ /* 0x000fe40007000000 */
[----:B------:R-:W-:Y:S02]  /*4380*/  FMNMX R4, R46, R13, !PT ;  /* 0x0000000d2e047209 */ /* 0x000fe40007800000 */
[----:B------:R-:W-:Y:S01]  /*4390*/  ISETP.GE.AND P2, PT, R6, UR17, PT ;  /* 0x0000001106007c0c */ /* 0x000fe2000bf46270 */
[----:B------:R-:W-:Y:S01]  /*43a0*/  VIADD R6, R0, 0x38 ;  /* 0x0000003800067836 */ /* 0x000fe20000000000 */
[----:B------:R-:W-:Y:S02]  /*43b0*/  FSEL R50, R50, -INF , !P3 ;  /* 0xff80000032327808 */ /* 0x000fe40005800000 */
[----:B------:R-:W-:-:S02]  /*43c0*/  FMNMX R13, R47, R4, !PT ;  /* 0x000000042f0d7209 */ /* 0x000fc40007800000 */
[----:B------:R-:W-:Y:S02]  /*43d0*/  FSEL R41, R41, -INF , !P5 ;  /* 0xff80000029297808 */ /* 0x000fe40006800000 */
[----:B------:R-:W-:Y:S02]  /*43e0*/  ISETP.GE.AND P5, PT, R6, UR17, PT ;  /* 0x0000001106007c0c */ /* 0x000fe4000bfa6270 */
[----:B------:R-:W-:Y:S02]  /*43f0*/  IADD3 R6, R0, 0x39, RZ ;  /* 0x0000003900067810 */ /* 0x000fe40007ffe0ff */
[----:B------:R-:W-:Y:S02]  /*4400*/  FSEL R51, R51, -INF , !P2 ;  /* 0xff80000033337808 */ /* 0x000fe40005000000 */
[----:B------:R-:W-:Y:S02]  /*4410*/  FMNMX R4, R50, R13, !PT ;  /* 0x0000000d32047209 */ /* 0x000fe40007800000 */
[----:B------:R-:W-:-:S02]  /*4420*/  FSEL R44, R44, -INF , !P4 ;  /* 0xff8000002c2c7808 */ /* 0x000fc40006000000 */
[----:B------:R-:W-:Y:S02]  /*4430*/  ISETP.GE.AND P4, PT, R6, UR17, PT ;  /* 0x0000001106007c0c */ /* 0x000fe4000bf86270 */
[----:B------:R-:W-:Y:S02]  /*4440*/  FSEL R54, R54, -INF , !P5 ;  /* 0xff80000036367808 */ /* 0x000fe40006800000 */
[----:B------:R-:W-:Y:S02]  /*4450*/  FMNMX R13, R51, R4, !PT ;  /* 0x00000004330d7209 */ /* 0x000fe40007800000 */
[----:B------:R-:W-:Y:S02]  /*4460*/  FSEL R55, R55, -INF , !P4 ;  /* 0xff80000037377808 */ /* 0x000fe40006000000 */
[----:B------:R-:W-:Y:S02]  /*4470*/  FMNMX R4, R54, R13, !PT ;  /* 0x0000000d36047209 */ /* 0x000fe40007800000 */
[----:B------:R-:W-:-:S02]  /*4480*/  P2R R15, PR, RZ, 0x2 ;  /* 0x00000002ff0f7803 */ /* 0x000fc40000000000 */
[----:B------:R-:W-:Y:S02]  /*4490*/  FMNMX R10, R55, R4, !PT ;  /* 0x00000004370a7209 */ /* 0x000fe40007800000 */
[----:B------:R-:W-:Y:S02]  /*44a0*/  FMNMX R4, R11, R8, !PT ;  /* 0x000000080b047209 */ /* 0x000fe40007800000 */
[----:B------:R-:W-:Y:S01]  /*44b0*/  FSEL R45, R45, -INF , !P6 ;  /* 0xff8000002d2d7808 */ /* 0x000fe20007000000 */
[----:B------:R-:W1:Y:S01]  /*44c0*/  SHFL.BFLY PT, R13, R10, 0x1, 0x1f ;  /* 0x0c201f000a0d7f89 */ /* 0x000e6200000e0000 */
[----:B------:R-:W-:Y:S02]  /*44d0*/  FSEL R48, R48, -INF , !P3 ;  /* 0xff80000030307808 */ /* 0x000fe40005800000 */
[----:B------:R-:W-:Y:S02]  /*44e0*/  FSEL R49, R49, -INF , !P2 ;  /* 0xff80000031317808 */ /* 0x000fe40005000000 */
[----:B------:R-:W-:-:S02]  /*44f0*/  FSEL R52, R52, -INF , !P5 ;  /* 0xff80000034347808 */ /* 0x000fc40006800000 */
[----:B------:R-:W-:Y:S02]  /*4500*/  FSEL R53, R53, -INF , !P4 ;  /* 0xff80000035357808 */ /* 0x000fe40006000000 */
[----:B-1----:R-:W-:-:S05]  /*4510*/  FMNMX R12, R10, R13, !PT ;  /* 0x0000000d0a0c7209 */ /* 0x002fca0007800000 */
[----:B------:R-:W1:Y:S02]  /*4520*/  SHFL.BFLY PT, R13, R12, 0x2, 0x1f ;  /* 0x0c401f000c0d7f89 */ /* 0x000e6400000e0000 */
[----:B-1----:R-:W-:Y:S02]  /*4530*/  FMNMX R6, R12, R13, !PT ;  /* 0x0000000d0c067209 */ /* 0x002fe40007800000 */
[----:B------:R-:W-:Y:S02]  /*4540*/  FMNMX R13, R25, R4, !PT ;  /* 0x00000004190d7209 */ /* 0x000fe40007800000 */
[----:B------:R-:W-:Y:S02]  /*4550*/  FSETP.NEU.AND P1, PT, R6, -INF , PT ;  /* 0xff8000000600780b */ /* 0x000fe40003f2d000 */
[----:B------:R-:W-:Y:S02]  /*4560*/  FMNMX R4, R28, R13, !PT ;  /* 0x0000000d1c047209 */ /* 0x000fe40007800000 */
[----:B------:R-:W-:-:S02]  /*4570*/  FSEL R14, R6, RZ, P1 ;  /* 0x000000ff060e7208 */ /* 0x000fc40000800000 */
[----:B------:R-:W-:Y:S02]  /*4580*/  FMNMX R13, R29, R4, !PT ;  /* 0x000000041d0d7209 */ /* 0x000fe40007800000 */
[----:B------:R-:W-:Y:S01]  /*4590*/  ISETP.NE.AND P1, PT, R15, RZ, PT ;  /* 0x000000ff0f00720c */ /* 0x000fe20003f25270 */
[----:B------:R-:W-:Y:S01]  /*45a0*/  FMUL R10, R14, UR18 ;  /* 0x000000120e0a7c20 */ /* 0x000fe20008400000 */
[----:B------:R-:W-:Y:S01]  /*45b0*/  FMNMX R4, R32, R13, !PT ;  /* 0x0000000d20047209 */ /* 0x000fe20007800000 */
[----:B------:R-:W-:Y:S02]  /*45c0*/  FADD R14, -R14, R9 ;  /* 0x000000090e0e7221 */ /* 0x000fe40000000100 */
        /* <DEDUP_REMOVED lines=18> */
[----:B------:R-:W-:Y:S01]  /*46f0*/  FFMA R21, R55, UR18, -R10 ;  /* 0x0000001237157c23 */ /* 0x000fe2000800080a */
[----:B------:R-:W-:Y:S01]  /*4700*/  FSETP.GEU.AND P2, PT, R30, -126, PT ;  /* 0xc2fc00001e00780b */ /* 0x000fe20003f4e000 */
[----:B------:R-:W-:Y:S01]  /*4710*/  @!P6 FMUL R26, R26, 0.5 ;  /* 0x3f0000001a1ae820 */ /* 0x000fe20000400000 */
[----:B------:R-:W-:Y:S01]  /*4720*/  FMNMX R4, R44, R13, !PT ;  /* 0x0000000d2c047209 */ /* 0x000fe20007800000 */
[----:B------:R-:W-:Y:S01]  /*4730*/  FMUL R14, R14, UR18 ;  /* 0x000000120e0e7c20 */ /* 0x000fe20008400000 */
[----:B------:R-:W-:Y:S01]  /*4740*/  FSETP.GEU.AND P4, PT, R34, -126, PT ;  /* 0xc2fc00002200780b */ /* 0x000fe20003f8e000 */
[----:B------:R-:W-:Y:S01]  /*4750*/  @!P3 FMUL R27, R27, 0.5 ;  /* 0x3f0000001b1bb820 */ /* 0x000fe20000400000 */
[----:B------:R-:W-:Y:S01]  /*4760*/  FMNMX R13, R45, R4, !PT ;  /* 0x000000042d0d7209 */ /* 0x000fe20007800000 */
[----:B------:R-:W1:Y:S02]  /*4770*/  MUFU.EX2 R18, R26 ;  /* 0x0000001a00127308 */ /* 0x000e640000000800 */
[----:B------:R-:W-:Y:S01]  /*4780*/  @!P5 FMUL R12, R12, 0.5 ;  /* 0x3f0000000c0cd820 */ /* 0x000fe20000400000 */
[----:B------:R-:W-:-:S03]  /*4790*/  FMNMX R4, R48, R13, !PT ;  /* 0x0000000d30047209 */ /* 0x000fc60007800000 */
[----:B------:R-:W-:Y:S01]  /*47a0*/  @!P2 FMUL R30, R30, 0.5 ;  /* 0x3f0000001e1ea820 */ /* 0x000fe20000400000 */
[----:B------:R-:W-:Y:S01]  /*47b0*/  FMNMX R13, R49, R4, !PT ;  /* 0x00000004310d7209 */ /* 0x000fe20007800000 */
[----:B------:R-:W2:Y:S02]  /*47c0*/  MUFU.EX2 R31, R27 ;  /* 0x0000001b001f7308 */ /* 0x000ea40000000800 */
[----:B------:R-:W-:Y:S01]  /*47d0*/  @!P4 FMUL R34, R34, 0.5 ;  /* 0x3f0000002222c820 */ /* 0x000fe20000400000 */
[----:B------:R-:W-:-:S04]  /*47e0*/  FMNMX R4, R52, R13, !PT ;  /* 0x0000000d34047209 */ /* 0x000fc80007800000 */
[----:B------:R-:W-:Y:S01]  /*47f0*/  FMNMX R4, R53, R4, !PT ;  /* 0x0000000435047209 */ /* 0x000fe20007800000 */
[----:B------:R3:W4:Y:S01]  /*4800*/  MUFU.EX2 R35, R12 ;  /* 0x0000000c00237308 */ /* 0x0007220000000800 */
[----:B-1----:R-:W-:Y:S01]  /*4810*/  @!P6 FMUL R18, R18, R18 ;  /* 0x000000121212e220 */ /* 0x002fe20000400000 */
[----:B------:R-:W-:Y:S02]  /*4820*/  FSETP.GEU.AND P6, PT, R15, -126, PT ;  /* 0xc2fc00000f00780b */ /* 0x000fe40003fce000 */
[----:B------:R-:W1:Y:S04]  /*4830*/  SHFL.BFLY PT, R13, R4, 0x1, 0x1f ;  /* 0x0c201f00040d7f89 */ /* 0x000e6800000e0000 */
[----:B------:R-:W5:Y:S01]  /*4840*/  MUFU.EX2 R20, R30 ;  /* 0x0000001e00147308 */ /* 0x000f620000000800 */
[----:B--2---:R-:W-:Y:S01]  /*4850*/  @!P3 FMUL R31, R31, R31 ;  /* 0x0000001f1f1fb220 */ /* 0x004fe20000400000 */
[----:B------:R-:W-:Y:S01]  /*4860*/  FSETP.GEU.AND P3, PT, R38, -126, PT ;  /* 0xc2fc00002600780b */ /* 0x000fe20003f6e000 */
[----:B---3--:R-:W-:-:S04]  /*4870*/  FFMA R12, R43, UR18, -R10 ;  /* 0x000000122b0c7c23 */ /* 0x008fc8000800080a */
[----:B------:R-:W-:Y:S01]  /*4880*/  @!P6 FMUL R15, R15, 0.5 ;  /* 0x3f0000000f0fe820 */ /* 0x000fe20000400000 */
[----:B------:R-:W2:Y:S01]  /*4890*/  MUFU.EX2 R22, R34 ;  /* 0x0000002200167308 */ /* 0x000ea20000000800 */
[----:B----4-:R-:W-:Y:S01]  /*48a0*/  @!P5 FMUL R35, R35, R35 ;  /* 0x000000232323d220 */ /* 0x010fe20000400000 */
[----:B------:R-:W-:-:S05]  /*48b0*/  FSETP.GEU.AND P5, PT, R17, -126, PT ;  /* 0xc2fc00001100780b */ /* 0x000fca0003fae000 */
[----:B------:R-:W-:Y:S01]  /*48c0*/  @!P3 FMUL R38, R38, 0.5 ;  /* 0x3f0000002626b820 */ /* 0x000fe20000400000 */
[----:B------:R3:W4:Y:S01]  /*48d0*/  MUFU.EX2 R39, R15 ;  /* 0x0000000f00277308 */ /* 0x0007220000000800 */
[----:B-----5:R-:W-:Y:S01]  /*48e0*/  @!P2 FMUL R20, R20, R20 ;  /* 0x000000141414a220 */ /* 0x020fe20000400000 */
[----:B------:R-:W-:Y:S02]  /*48f0*/  FSETP.GEU.AND P2, PT, R16, -126, PT ;  /* 0xc2fc00001000780b */ /* 0x000fe40003f4e000 */
[----:B-1----:R-:W-:-:S03]  /*4900*/  FMNMX R4, R4, R13, !PT ;  /* 0x0000000d04047209 */ /* 0x002fc60007800000 */
[----:B------:R-:W-:Y:S01]  /*4910*/  @!P5 FMUL R17, R17, 0.5 ;  /* 0x3f0000001111d820 */ /* 0x000fe20000400000 */
[----:B------:R-:W1:Y:S01]  /*4920*/  MUFU.EX2 R42, R38 ;  /* 0x00000026002a7308 */ /* 0x000e620000000800 */
[----:B--2---:R-:W-:Y:S01]  /*4930*/  @!P4 FMUL R22, R22, R22 ;  /* 0x000000161616c220 */ /* 0x004fe20000400000 */
[----:B------:R-:W-:Y:S01]  /*4940*/  FSETP.GEU.AND P4, PT, R12, -126, PT ;  /* 0xc2fc00000c00780b */ /* 0x000fe20003f8e000 */
[----:B------:R-:W2:Y:S01]  /*4950*/  SHFL.BFLY PT, R13, R4, 0x2, 0x1f ;  /* 0x0c401f00040d7f89 */ /* 0x000ea200000e0000 */
[----:B---3--:R-:W-:-:S03]  /*4960*/  FFMA R15, R46, UR18, -R10 ;  /* 0x000000122e0f7c23 */ /* 0x008fc6000800080a */
[----:B------:R-:W-:Y:S01]  /*4970*/  @!P2 FMUL R16, R16, 0.5 ;  /* 0x3f0000001010a820 */ /* 0x000fe20000400000 */
[----:B------:R3:W5:Y:S01]  /*4980*/  MUFU.EX2 R73, R17 ;  /* 0x0000001100497308 */ /* 0x0007620000000800 */
[----:B----4-:R-:W-:Y:S01]  /*4990*/  @!P6 FMUL R39, R39, R39 ;  /* 0x000000272727e220 */ /* 0x010fe20000400000 */
[----:B------:R-:W-:-:S05]  /*49a0*/  FSETP.GEU.AND P6, PT, R15, -126, PT ;  /* 0xc2fc00000f00780b */ /* 0x000fca0003fce000 */
[----:B------:R-:W-:Y:S01]  /*49b0*/  @!P4 FMUL R12, R12, 0.5 ;  /* 0x3f0000000c0cc820 */ /* 0x000fe20000400000 */
[----:B------:R4:W2:Y:S01]  /*49c0*/  MUFU.EX2 R43, R16 ;  /* 0x00000010002b7308 */ /* 0x0008a20000000800 */
[----:B-1----:R-:W-:Y:S01]  /*49d0*/  @!P3 FMUL R42, R42, R42 ;  /* 0x0000002a2a2ab220 */ /* 0x002fe20000400000 */
[----:B------:R-:W-:Y:S01]  /*49e0*/  FSETP.GEU.AND P3, PT, R19, -126, PT ;  /* 0xc2fc00001300780b */ /* 0x000fe20003f6e000 */
[----:B---3--:R-:W-:-:S04]  /*49f0*/  FFMA R17, R51, UR18, -R10 ;  /* 0x0000001233117c23 */ /* 0x008fc8000800080a */
[----:B------:R-:W-:Y:S01]  /*4a00*/  @!P6 FMUL R15, R15, 0.5 ;  /* 0x3f0000000f0fe820 */ /* 0x000fe20000400000 */
[----:B------:R1:W3:Y:S01]  /*4a10*/  MUFU.EX2 R46, R12 ;  /* 0x0000000c002e7308 */ /* 0x0002e20000000800 */
[--C-:B----4-:R-:W-:Y:S01]  /*4a20*/  FFMA R16, R50, UR18, -R10.reuse ;  /* 0x0000001232107c23 */ /* 0x110fe2000800080a */
[----:B-----5:R-:W-:Y:S01]  /*4a30*/  @!P5 FMUL R73, R73, R73 ;  /* 0x000000494949d220 */ /* 0x020fe20000400000 */
[----:B--2---:R-:W-:Y:S02]  /*4a40*/  FMNMX R4, R4, R13, !PT ;  /* 0x0000000d04047209 */ /* 0x004fe40007800000 */
[----:B------:R-:W-:Y:S02]  /*4a50*/  FSETP.GEU.AND P5, PT, R17, -126, PT ;  /* 0xc2fc00001100780b */ /* 0x000fe40003fae000 */
[----:B------:R-:W-:Y:S01]  /*4a60*/  @!P3 FMUL R19, R19, 0.5 ;  /* 0x3f0000001313b820 */ /* 0x000fe20000400000 */
[----:B------:R-:W2:Y:S01]  /*4a70*/  MUFU.EX2 R47, R15 ;  /* 0x0000000f002f7308 */ /* 0x000ea20000000800 */
[----:B------:R-:W-:Y:S01]  /*4a80*/  @!P2 FMUL R43, R43, R43 ;  /* 0x0000002b2b2ba220 */ /* 0x000fe20000400000 */
[----:B------:R-:W-:Y:S01]  /*4a90*/  FSETP.GEU.AND P2, PT, R16, -126, PT ;  /* 0xc2fc00001000780b */ /* 0x000fe20003f4e000 */
[----:B-1----:R-:W-:-:S05]  /*4aa0*/  FFMA R12, R54, UR18, -R10 ;  /* 0x00000012360c7c23 */ /* 0x002fca000800080a */
[----:B------:R-:W1:Y:S01]  /*4ab0*/  MUFU.EX2 R50, R19 ;  /* 0x0000001300327308 */ /* 0x000e620000000800 */
[----:B---3--:R-:W-:Y:S01]  /*4ac0*/  @!P4 FMUL R46, R46, R46 ;  /* 0x0000002e2e2ec220 */ /* 0x008fe20000400000 */
[----:B------:R-:W-:Y:S01]  /*4ad0*/  FSETP.NEU.AND P4, PT, R4, -INF , PT ;  /* 0xff8000000400780b */ /* 0x000fe20003f8d000 */
[----:B------:R-:W-:-:S03]  /*4ae0*/  @!P5 FMUL R17, R17, 0.5 ;  /* 0x3f0000001111d820 */ /* 0x000fc60000400000 */
[----:B------:R-:W-:Y:S01]  /*4af0*/  FSEL R13, R4, RZ, P4 ;  /* 0x000000ff040d7208 */ /* 0x000fe20002000000 */
[----:B------:R-:W-:Y:S01]  /*4b00*/  @!P2 FMUL R16, R16, 0.5 ;  /* 0x3f0000001010a820 */ /* 0x000fe20000400000 */
[----:B------:R-:W3:Y:S01]  /*4b10*/  MUFU.EX2 R54, R17 ;  /* 0x0000001100367308 */ /* 0x000ee20000000800 */
[----:B--2---:R-:W-:Y:S01]  /*4b20*/  @!P6 FMUL R47, R47, R47 ;  /* 0x0000002f2f2fe220 */ /* 0x004fe20000400000 */
[----:B------:R-:W-:Y:S01]  /*4b30*/  FSETP.GEU.AND P6, PT, R21, -126, PT ;  /* 0xc2fc00001500780b */ /* 0x000fe20003fce000 */
[C---:B------:R-:W-:Y:S01]  /*4b40*/  FMUL R10, R13.reuse, UR18 ;  /* 0x000000120d0a7c20 */ /* 0x040fe20008400000 */
[----:B------:R-:W-:Y:S01]  /*4b50*/  FSETP.GEU.AND P4, PT, R12, -126, PT ;  /* 0xc2fc00000c00780b */ /* 0x000fe20003f8e000 */
[----:B------:R-:W-:Y:S01]  /*4b60*/  FADD R13, -R13, R8 ;  /* 0x000000080d0d7221 */ /* 0x000fe20000000100 */
[----:B------:R-:W-:Y:S01]  /*4b70*/  FADD R8, R18, R73 ;  /* 0x0000004912087221 */ /* 0x000fe20000000000 */
[--C-:B------:R-:W-:Y:S01]  /*4b80*/  FFMA R11, R11, UR18, -R10.reuse ;  /* 0x000000120b0b7c23 */ /* 0x100fe2000800080a */
[----:B------:R-:W2:Y:S01]  /*4b90*/  MUFU.EX2 R51, R16 ;  /* 0x0000001000337308 */ /* 0x000ea20000000800 */
[----:B-1----:R-:W-:Y:S01]  /*4ba0*/  @!P3 FMUL R50, R50, R50 ;  /* 0x000000323232b220 */ /* 0x002fe20000400000 */
[--C-:B------:R-:W-:Y:S01]  /*4bb0*/  FFMA R28, R28, UR18, -R10.reuse ;  /* 0x000000121c1c7c23 */ /* 0x100fe2000800080a */
[--C-:B------:R-:W-:Y:S01]  /*4bc0*/  FFMA R25, R25, UR18, -R10.reuse ;  /* 0x0000001219197c23 */ /* 0x100fe2000800080a */
[----:B------:R-:W-:Y:S01]  /*4bd0*/  FSETP.GEU.AND P3, PT, R11, -126, PT ;  /* 0xc2fc00000b00780b */ /* 0x000fe20003f6e000 */
[--C-:B------:R-:W-:Y:S01]  /*4be0*/  FFMA R32, R32, UR18, -R10.reuse ;  /* 0x0000001220207c23 */ /* 0x100fe2000800080a */
[--C-:B------:R-:W-:Y:S01]  /*4bf0*/  FFMA R33, R33, UR18, -R10.reuse ;  /* 0x0000001221217c23 */ /* 0x100fe2000800080a */
[----:B------:R-:W-:Y:S01]  /*4c00*/  @!P6 FMUL R21, R21, 0.5 ;  /* 0x3f0000001515e820 */ /* 0x000fe20000400000 */
[--C-:B------:R-:W-:Y:S01]  /*4c10*/  FFMA R29, R29, UR18, -R10.reuse ;  /* 0x000000121d1d7c23 */ /* 0x100fe2000800080a */
[----:B---3--:R-:W-:Y:S01]  /*4c20*/  @!P5 FMUL R54, R54, R54 ;  /* 0x000000363636d220 */ /* 0x008fe20000400000 */
[----:B------:R-:W-:Y:S01]  /*4c30*/  FSETP.GEU.AND P5, PT, R28, -126, PT ;  /* 0xc2fc00001c00780b */ /* 0x000fe20003fae000 */
[----:B------:R-:W-:Y:S01]  /*4c40*/  @!P4 FMUL R12, R12, 0.5 ;  /* 0x3f0000000c0cc820 */ /* 0x000fe20000400000 */
[----:B------:R-:W1:Y:S01]  /*4c50*/  MUFU.EX2 R72, R21 ;  /* 0x0000001500487308 */ /* 0x000e620000000800 */
[--C-:B------:R-:W-:Y:S01]  /*4c60*/  FFMA R37, R37, UR18, -R10.reuse ;  /* 0x0000001225257c23 */ /* 0x100fe2000800080a */
[--C-:B------:R-:W-:Y:S01]  /*4c70*/  FFMA R36, R36, UR18, -R10.reuse ;  /* 0x0000001224247c23 */ /* 0x100fe2000800080a */
[--C-:B------:R-:W-:Y:S01]  /*4c80*/  FFMA R40, R40, UR18, -R10.reuse ;  /* 0x0000001228287c23 */ /* 0x100fe2000800080a */
[--C-:B------:R-:W-:Y:S01]  /*4c90*/  FFMA R41, R41, UR18, -R10.reuse ;  /* 0x0000001229297c23 */ /* 0x100fe2000800080a */
[----:B------:R-:W-:Y:S01]  /*4ca0*/  @!P3 FMUL R11, R11, 0.5 ;  /* 0x3f0000000b0bb820 */ /* 0x000fe20000400000 */
[----:B--2---:R-:W-:Y:S01]  /*4cb0*/  @!P2 FMUL R51, R51, R51 ;  /* 0x000000333333a220 */ /* 0x004fe20000400000 */
[----:B------:R-:W-:Y:S01]  /*4cc0*/  FSETP.GEU.AND P2, PT, R25, -126, PT ;  /* 0xc2fc00001900780b */ /* 0x000fe20003f4e000 */
[----:B------:R-:W2:Y:S01]  /*4cd0*/  MUFU.EX2 R55, R12 ;  /* 0x0000000c00377308 */ /* 0x000ea20000000800 */
[--C-:B------:R-:W-:Y:S01]  /*4ce0*/  FFMA R44, R44, UR18, -R10.reuse ;  /* 0x000000122c2c7c23 */ /* 0x100fe2000800080a */
[--C-:B------:R-:W-:Y:S01]  /*4cf0*/  FFMA R45, R45, UR18, -R10.reuse ;  /* 0x000000122d2d7c23 */ /* 0x100fe2000800080a */
[----:B------:R-:W-:Y:S01]  /*4d00*/  @!P5 FMUL R28, R28, 0.5 ;  /* 0x3f0000001c1cd820 */ /* 0x000fe20000400000 */
[--C-:B------:R-:W-:Y:S01]  /*4d10*/  FFMA R48, R48, UR18, -R10.reuse ;  /* 0x0000001230307c23 */ /* 0x100fe2000800080a */
[--C-:B------:R-:W-:Y:S01]  /*4d20*/  FFMA R49, R49, UR18, -R10.reuse ;  /* 0x0000001231317c23 */ /* 0x100fe2000800080a */
[--C-:B------:R-:W-:Y:S01]  /*4d30*/  FFMA R52, R52, UR18, -R10.reuse ;  /* 0x0000001234347c23 */ /* 0x100fe2000800080a */
[----:B------:R-:W-:Y:S01]  /*4d40*/  FFMA R10, R53, UR18, -R10 ;  /* 0x00000012350a7c23 */ /* 0x000fe2000800080a */
[----:B------:R-:W3:Y:S01]  /*4d50*/  MUFU.EX2 R24, R11 ;  /* 0x0000000b00187308 */ /* 0x000ee20000000800 */
[----:B-1----:R-:W-:Y:S01]  /*4d60*/  @!P6 FMUL R72, R72, R72 ;  /* 0x000000484848e220 */ /* 0x002fe20000400000 */
[----:B------:R-:W-:Y:S01]  /*4d70*/  FSETP.GEU.AND P6, PT, R32, -126, PT ;  /* 0xc2fc00002000780b */ /* 0x000fe20003fce000 */
[----:B------:R-:W-:Y:S01]  /*4d80*/  FMUL R13, R13, UR18 ;  /* 0x000000120d0d7c20 */ /* 0x000fe20008400000 */
[----:B------:R-:W-:Y:S01]  /*4d90*/  @!P2 FMUL R25, R25, 0.5 ;  /* 0x3f0000001919a820 */ /* 0x000fe20000400000 */
[----:B------:R-:W-:Y:S01]  /*4da0*/  FADD R23, R22, R51 ;  /* 0x0000003316177221 */ /* 0x000fe20000000000 */
[----:B------:R-:W-:Y:S01]  /*4db0*/  FADD R16, R20, R47 ;  /* 0x0000002f14107221 */ /* 0x000fe20000000000 */
[----:B------:R-:W-:Y:S01]  /*4dc0*/  FADD R27, R43, R72 ;  /* 0x000000482b1b7221 */ /* 0x000fe20000000000 */
[----:B------:R-:W1:Y:S01]  /*4dd0*/  MUFU.EX2 R26, R28 ;  /* 0x0000001c001a7308 */ /* 0x000e620000000800 */
[----:B--2---:R-:W-:Y:S01]  /*4de0*/  @!P4 FMUL R55, R55, R55 ;  /* 0x000000373737c220 */ /* 0x004fe20000400000 */
[----:B------:R-:W-:-:S05]  /*4df0*/  FSETP.GEU.AND P4, PT, R29, -126, PT ;  /* 0xc2fc00001d00780b */ /* 0x000fca0003f8e000 */
[----:B------:R-:W-:Y:S01]  /*4e00*/  @!P6 FMUL R32, R32, 0.5 ;  /* 0x3f0000002020e820 */ /* 0x000fe20000400000 */
[----:B------:R2:W4:Y:S01]  /*4e10*/  MUFU.EX2 R15, R25 ;  /* 0x00000019000f7308 */ /* 0x0005220000000800 */
[----:B---3--:R-:W-:Y:S01]  /*4e20*/  @!P3 FMUL R24, R24, R24 ;  /* 0x000000181818b220 */ /* 0x008fe20000400000 */
[----:B------:R-:W-:-:S05]  /*4e30*/  FSETP.GEU.AND P3, PT, R33, -126, PT ;  /* 0xc2fc00002100780b */ /* 0x000fca0003f6e000 */
[----:B------:R-:W-:Y:S01]  /*4e40*/  @!P4 FMUL R29, R29, 0.5 ;  /* 0x3f0000001d1dc820 */ /* 0x000fe20000400000 */
[----:B------:R-:W3:Y:S01]  /*4e50*/  MUFU.EX2 R32, R32 ;  /* 0x0000002000207308 */ /* 0x000ee20000000800 */
[----:B-1----:R-:W-:Y:S01]  /*4e60*/  @!P5 FMUL R26, R26, R26 ;  /* 0x0000001a1a1ad220 */ /* 0x002fe20000400000 */
[----:B------:R-:W-:Y:S01]  /*4e70*/  FSETP.GEU.AND P5, PT, R37, -126, PT ;  /* 0xc2fc00002500780b */ /* 0x000fe20003fae000 */
[----:B--2---:R-:W-:-:S04]  /*4e80*/  FADD R25, R42, R55 ;  /* 0x000000372a197221 */ /* 0x004fc80000000000 */
[----:B------:R-:W-:Y:S01]  /*4e90*/  @!P3 FMUL R33, R33, 0.5 ;  /* 0x3f0000002121b820 */ /* 0x000fe20000400000 */
[----:B------:R-:W1:Y:S01]  /*4ea0*/  MUFU.EX2 R11, R29 ;  /* 0x0000001d000b7308 */ /* 0x000e620000000800 */
[----:B----4-:R-:W-:Y:S01]  /*4eb0*/  @!P2 FMUL R15, R15, R15 ;  /* 0x0000000f0f0fa220 */ /* 0x010fe20000400000 */
        /* <DEDUP_REMOVED lines=18> */
[----:B------:R3:W4:Y:S01]  /*4fe0*/  MUFU.EX2 R17, R40 ;  /* 0x0000002800117308 */ /* 0x0007220000000800 */
[----:B-1----:R-:W-:Y:S01]  /*4ff0*/  @!P2 FMUL R30, R30, R30 ;  /* 0x0000001e1e1ea220 */ /* 0x002fe20000400000 */
[----:B------:R-:W-:-:S05]  /*5000*/  FSETP.GEU.AND P2, PT, R45, -126, PT ;  /* 0xc2fc00002d00780b */ /* 0x000fca0003f4e000 */
[----:B------:R-:W-:Y:S01]  /*5010*/  @!P5 FMUL R48, R48, 0.5 ;  /* 0x3f0000003030d820 */ /* 0x000fe20000400000 */
[----:B------:R-:W1:Y:S01]  /*5020*/  MUFU.EX2 R19, R44 ;  /* 0x0000002c00137308 */ /* 0x000e620000000800 */
[----:B--2---:R-:W-:Y:S01]  /*5030*/  @!P6 FMUL R12, R12, R12 ;  /* 0x0000000c0c0ce220 */ /* 0x004fe20000400000 */
[----:B------:R-:W-:Y:S01]  /*5040*/  FSETP.GEU.AND P6, PT, R52, -126, PT ;  /* 0xc2fc00003400780b */ /* 0x000fe20003fce000 */
[----:B---3--:R-:W-:Y:S01]  /*5050*/  FADD R40, R8, R23 ;  /* 0x0000001708287221 */ /* 0x008fe20000000000 */
[----:B------:R-:W-:Y:S01]  /*5060*/  FADD R8, R31, R46 ;  /* 0x0000002e1f087221 */ /* 0x000fe20000000000 */
[----:B------:R-:W-:Y:S02]  /*5070*/  FADD R23, R39, R54 ;  /* 0x0000003627177221 */ /* 0x000fe40000000000 */
[----:B------:R-:W-:Y:S01]  /*5080*/  @!P2 FMUL R45, R45, 0.5 ;  /* 0x3f0000002d2da820 */ /* 0x000fe20000400000 */
[----:B------:R-:W2:Y:S01]  /*5090*/  MUFU.EX2 R21, R48 ;  /* 0x0000003000157308 */ /* 0x000ea20000000800 */
[----:B----4-:R-:W-:Y:S01]  /*50a0*/  @!P4 FMUL R17, R17, R17 ;  /* 0x000000111111c220 */ /* 0x010fe20000400000 */
[----:B------:R-:W-:Y:S01]  /*50b0*/  FSETP.GEU.AND P4, PT, R49, -126, PT ;  /* 0xc2fc00003100780b */ /* 0x000fe20003f8e000 */
[----:B------:R-:W-:-:S02]  /*50c0*/  FADD R41, R8, R23 ;  /* 0x0000001708297221 */ /* 0x000fc40000000000 */
[----:B------:R-:W-:Y:S01]  /*50d0*/  FADD R8, R24, R17 ;  /* 0x0000001118087221 */ /* 0x000fe20000000000 */
[----:B------:R-:W-:Y:S01]  /*50e0*/  F2FP.F16.F32.PACK_AB R24, R15, R24 ;  /* 0x000000180f18723e */ /* 0x000fe200000000ff */
        /* <DEDUP_REMOVED lines=8> */
[----:B---3--:R-:W-:Y:S02]  /*5170*/  FADD R45, R16, R25 ;  /* 0x00000019102d7221 */ /* 0x008fe40000000000 */
[----:B------:R-:W-:Y:S02]  /*5180*/  FADD R23, R32, R21 ;  /* 0x0000001520177221 */ /* 0x000fe40000000000 */
[----:B------:R-:W-:Y:S01]  /*5190*/  @!P3 FMUL R10, R10, 0.5 ;  /* 0x3f0000000a0ab820 */ /* 0x000fe20000400000 */
[----:B------:R-:W2:Y:S01]  /*51a0*/  MUFU.EX2 R36, R49 ;  /* 0x0000003100247308 */ /* 0x000ea20000000800 */
[----:B----4-:R-:W-:Y:S01]  /*51b0*/  @!P2 FMUL R34, R34, R34 ;  /* 0x000000222222a220 */ /* 0x010fe20000400000 */
[----:B------:R-:W-:Y:S01]  /*51c0*/  FSETP.GEU.AND P2, PT, R14, -126, PT ;  /* 0xc2fc00000e00780b */ /* 0x000fe20003f4e000 */
[----:B------:R-:W-:Y:S01]  /*51d0*/  FADD R8, R8, R23 ;  /* 0x0000001708087221 */ /* 0x000fe20000000000 */
[----:B------:R-:W-:Y:S01]  /*51e0*/  FADD R40, R40, R45 ;  /* 0x0000002d28287221 */ /* 0x000fe20000000000 */
[----:B------:R-:W-:Y:S01]  /*51f0*/  FADD R16, R11, R34 ;  /* 0x000000220b107221 */ /* 0x000fe20000000000 */
[----:B------:R-:W-:Y:S01]  /*5200*/  F2FP.F16.F32.PACK_AB R34, R34, R19 ;  /* 0x000000132222723e */ /* 0x000fe200000000ff */
[----:B------:R-:W-:Y:S01]  /*5210*/  @!P5 FMUL R13, R13, 0.5 ;  /* 0x3f0000000d0dd820 */ /* 0x000fe20000400000 */
[----:B------:R3:W4:Y:S01]  /*5220*/  MUFU.EX2 R38, R10 ;  /* 0x0000000a00267308 */ /* 0x0007220000000800 */
[----:B-1----:R-:W-:-:S06]  /*5230*/  @!P6 FMUL R9, R9, R9 ;  /* 0x000000090909e220 */ /* 0x002fcc0000400000 */
[----:B------:R-:W-:Y:S01]  /*5240*/  @!P2 FMUL R14, R14, 0.5 ;  /* 0x3f0000000e0ea820 */ /* 0x000fe20000400000 */
[----:B------:R-:W1:Y:S01]  /*5250*/  MUFU.EX2 R13, R13 ;  /* 0x0000000d000d7308 */ /* 0x000e620000000800 */
[----:B---3--:R-:W-:Y:S01]  /*5260*/  FADD R10, R35, R50 ;  /* 0x00000032230a7221 */ /* 0x008fe20000000000 */
[----:B--2---:R-:W-:-:S03]  /*5270*/  @!P4 FMUL R36, R36, R36 ;  /* 0x000000242424c220 */ /* 0x004fc60000400000 */
[----:B------:R-:W-:Y:S01]  /*5280*/  FADD R44, R10, R27 ;  /* 0x0000001b0a2c7221 */ /* 0x000fe20000000000 */
[----:B------:R-:W-:Y:S01]  /*5290*/  FADD R10, R15, R12 ;  /* 0x0000000c0f0a7221 */ /* 0x000fe20000000000 */
[----:B------:R-:W-:Y:S01]  /*52a0*/  FADD R25, R33, R36 ;  /* 0x0000002421197221 */ /* 0x000fe20000000000 */
[----:B------:R2:W3:Y:S01]  /*52b0*/  MUFU.EX2 R28, R14 ;  /* 0x0000000e001c7308 */ /* 0x0004e20000000800 */
[----:B----4-:R-:W-:Y:S01]  /*52c0*/  @!P3 FMUL R38, R38, R38 ;  /* 0x000000262626b220 */ /* 0x010fe20000400000 */
[----:B------:R-:W-:Y:S01]  /*52d0*/  FADD R27, R30, R9 ;  /* 0x000000091e1b7221 */ /* 0x000fe20000000000 */
[----:B------:R-:W-:Y:S01]  /*52e0*/  FADD R10, R10, R25 ;  /* 0x000000190a0a7221 */ /* 0x000fe20000000000 */
[----:B------:R-:W-:Y:S01]  /*52f0*/  FADD R41, R41, R44 ;  /* 0x0000002c29297221 */ /* 0x000fe20000000000 */
[----:B------:R-:W-:Y:S01]  /*5300*/  FADD R29, R37, R38 ;  /* 0x00000026251d7221 */ /* 0x000fe20000000000 */
[----:B------:R-:W-:Y:S02]  /*5310*/  F2FP.F16.F32.PACK_AB R25, R31, R18 ;  /* 0x000000121f19723e */ /* 0x000fe400000000ff */
[----:B------:R-:W-:Y:S01]  /*5320*/  FADD R41, R40, R41 ;  /* 0x0000002928297221 */ /* 0x000fe20000000000 */
[----:B--2---:R-:W-:Y:S01]  /*5330*/  FADD R14, R26, R19 ;  /* 0x000000131a0e7221 */ /* 0x004fe20000000000 */
[----:B------:R-:W-:Y:S01]  /*5340*/  FADD R29, R16, R29 ;  /* 0x0000001d101d7221 */ /* 0x000fe20000000000 */
[----:B-1----:R-:W-:Y:S01]  /*5350*/  @!P5 FMUL R13, R13, R13 ;  /* 0x0000000d0d0dd220 */ /* 0x002fe20000400000 */
[----:B------:R-:W-:Y:S01]  /*5360*/  F2FP.F16.F32.PACK_AB R30, R37, R30 ;  /* 0x0000001e251e723e */ /* 0x000fe200000000ff */
[----:B------:R-:W-:Y:S01]  /*5370*/  FADD R27, R14, R27 ;  /* 0x0000001b0e1b7221 */ /* 0x000fe20000000000 */
[----:B------:R-:W-:Y:S01]  /*5380*/  FADD R29, R10, R29 ;  /* 0x0000001d0a1d7221 */ /* 0x000fe20000000000 */
[----:B------:R-:W-:Y:S01]  /*5390*/  SHF.L.U32 R10, R7, 0x1f, RZ ;  /* 0x0000001f070a7819 */ /* 0x000fe200000006ff */
[----:B------:R-:W-:Y:S01]  /*53a0*/  FMUL R56, R56, R13 ;  /* 0x0000000d38387220 */ /* 0x000fe20000400000 */
[----:B------:R-:W-:Y:S01]  /*53b0*/  FADD R8, R8, R27 ;  /* 0x0000001b08087221 */ /* 0x000fe20000000000 */
[----:B---3--:R-:W-:Y:S01]  /*53c0*/  @!P2 FMUL R28, R28, R28 ;  /* 0x0000001c1c1ca220 */ /* 0x008fe20000400000 */
[----:B------:R1:W2:Y:S01]  /*53d0*/  SYNCS.PHASECHK.TRANS64.TRYWAIT P2, [UR6+0x7000], R10 ;  /* 0x0070000aff0075a7 */ /* 0x0002a20008040146 */
[----:B------:R-:W-:Y:S01]  /*53e0*/  F2FP.F16.F32.PACK_AB R27, R35, R20 ;  /* 0x00000014231b723e */ /* 0x000fe200000000ff */
[----:B------:R-:W-:Y:S01]  /*53f0*/  FADD R8, R8, R29 ;  /* 0x0000001d08087221 */ /* 0x000fe20000000000 */
[----:B------:R-:W-:Y:S01]  /*5400*/  FFMA R5, R28, R5, R41 ;  /* 0x000000051c057223 */ /* 0x000fe20000000029 */
        /* <DEDUP_REMOVED lines=8> */
[----:B------:R-:W-:Y:S01]  /*5490*/  F2FP.F16.F32.PACK_AB R28, R33, R32 ;  /* 0x00000020211c723e */ /* 0x000fe200000000ff */
[----:B------:R-:W-:Y:S01]  /*54a0*/  FFMA R2, R13, R2, R8 ;  /* 0x000000020d027223 */ /* 0x000fe20000000008 */
[----:B------:R-:W-:Y:S01]  /*54b0*/  F2FP.F16.F32.PACK_AB R29, R39, R22 ;  /* 0x00000016271d723e */ /* 0x000fe200000000ff */
        /* <DEDUP_REMOVED lines=10> */
[----:B------:R-:W-:Y:S02]  /*5560*/  F2FP.F16.F32.PACK_AB R33, R46, R73 ;  /* 0x000000492e21723e */ /* 0x000fe400000000ff */
[----:B------:R-:W-:Y:S02]  /*5570*/  F2FP.F16.F32.PACK_AB R35, R50, R47 ;  /* 0x0000002f3223723e */ /* 0x000fe400000000ff */
[----:B------:R-:W-:Y:S02]  /*5580*/  F2FP.F16.F32.PACK_AB R36, R36, R21 ;  /* 0x000000152424723e */ /* 0x000fe400000000ff */
[----:B------:R-:W-:-:S02]  /*5590*/  F2FP.F16.F32.PACK_AB R37, R54, R51 ;  /* 0x000000333625723e */ /* 0x000fc400000000ff */
[----:B------:R-:W-:Y:S01]  /*55a0*/  F2FP.F16.F32.PACK_AB R38, R38, R9 ;  /* 0x000000092626723e */ /* 0x000fe200000000ff */
[----:B-1----:R-:W-:Y:S06]  /*55b0*/  @!P0 BRA `(.L_x_39) ;  /* 0x0000000000048947 */ /* 0x002fec0003800000 */
[----:B------:R-:W-:Y:S01]  /*55c0*/  BPT.TRAP 0x1 ;  /* 0x000000040000795c */ /* 0x000fe20000300000 */
.L_x_39:
[----:B--2---:R-:W-:Y:S05]  /*55d0*/  @P2 BRA `(.L_x_40) ;  /* 0x0000000000082947 */ /* 0x004fea0003800000 */
[----:B------:R-:W1:Y:S02]  /*55e0*/  SYNCS.PHASECHK.TRANS64.TRYWAIT P2, [UR6+0x7000], R10 ;  /* 0x0070000aff0075a7 */ /* 0x000e640008040146 */
[----:B-1----:R-:W-:Y:S05]  /*55f0*/  @!P2 BRA `(.L_x_41) ;  /* 0x000000240080a947 */ /* 0x002fea0003800000 */
.L_x_40:
        /* <DEDUP_REMOVED lines=23> */
.L_x_42:
[----:B------:R-:W-:-:S04]  /*5770*/  ULEA UR6, UR13, UR37, 0x3 ;  /* 0x000000250d067291 */ /* 0x000fc8000f8e183f */
[----:B------:R-:W-:-:S04]  /*5780*/  UIADD3 UR6, UR6, 0x7028, URZ ;  /* 0x0000702806067890 */ /* 0x000fc8000fffe03f */
[----:B------:R-:W-:-:S09]  /*5790*/  UPRMT UR6, URZ, 0x654, UR6 ;  /* 0x000006543f067896 */ /* 0x000fd20008000006 */
[----:B------:R-:W-:Y:S01]  /*57a0*/  SYNCS.ARRIVE.TRANS64.RED.A1T0 RZ, [UR6], RZ ;  /* 0x000000ffffff79a7 */ /* 0x000fe20008100406 */
[----:B------:R-:W-:Y:S05]  /*57b0*/  @P1 BRA `(.L_x_43) ;  /* 0x0000000000041947 */ /* 0x000fea0003800000 */
[----:B------:R-:W-:Y:S01]  /*57c0*/  BPT.TRAP 0x1 ;  /* 0x000000040000795c */ /* 0x000fe20000300000 */
.L_x_43:
[----:B------:R-:W-:-:S04]  /*57d0*/  UIADD3 UR13, UR13, 0x1, URZ ;  /* 0x000000010d0d7890 */ /* 0x000fc8000fffe03f */
[----:B------:R-:W-:-:S04]  /*57e0*/  UISETP.NE.AND UP0, UPT, UR13, 0x5, UPT ;  /* 0x000000050d00788c */ /* 0x000fc8000bf05270 */
[----:B------:R-:W-:Y:S01]  /*57f0*/  USEL UR13, UR13, URZ, UP0 ;  /* 0x0000003f0d0d7287 */ /* 0x000fe20008000000 */
[----:B------:R-:W-:Y:S11]  /*5800*/  @!P0 BRA `(.L_x_44) ;  /* 0x0000000000048947 */ /* 0x000ff60003800000 */
[----:B------:R-:W-:Y:S01]  /*5810*/  BPT.TRAP 0x1 ;  /* 0x000000040000795c */ /* 0x000fe20000300000 */
.L_x_44:
[----:B------:R-:W-:-:S04]  /*5820*/  ULEA UR6, UR13, UR37, 0x3 ;  /* 0x000000250d067291 */ /* 0x000fc8000f8e183f */
[----:B------:R-:W-:-:S04]  /*5830*/  UIADD3 UR6, UR6, 0x7028, URZ ;  /* 0x0000702806067890 */ /* 0x000fc8000fffe03f */
[----:B------:R-:W-:-:S09]  /*5840*/  UPRMT UR6, URZ, 0x654, UR6 ;  /* 0x000006543f067896 */ /* 0x000fd20008000006 */
[----:B------:R-:W-:Y:S01]  /*5850*/  SYNCS.ARRIVE.TRANS64.RED.A1T0 RZ, [UR6], RZ ;  /* 0x000000ffffff79a7 */ /* 0x000fe20008100406 */
[----:B------:R-:W-:Y:S05]  /*5860*/  @P1 BRA `(.L_x_45) ;  /* 0x0000000000041947 */ /* 0x000fea0003800000 */
[----:B------:R-:W-:Y:S01]  /*5870*/  BPT.TRAP 0x1 ;  /* 0x000000040000795c */ /* 0x000fe20000300000 */
.L_x_45:
[----:B------:R-:W-:Y:S01]  /*5880*/  UIADD3 UR15, UR15, 0x1, URZ ;  /* 0x000000010f0f7890 */ /* 0x000fe2000fffe03f */
[C---:B------:R-:W-:Y:S01]  /*5890*/  ISETP.GT.AND P2, PT, R3.reuse, 0x1, PT ;  /* 0x000000010300780c */ /* 0x040fe20003f44270 */
[----:B------:R-:W-:Y:S01]  /*58a0*/  UIADD3 UR13, UR13, 0x1, URZ ;  /* 0x000000010d0d7890 */ /* 0x000fe2000fffe03f */
[----:B------:R-:W-:Y:S01]  /*58b0*/  VIADD R3, R3, 0xffffffff ;  /* 0xffffffff03037836 */ /* 0x000fe20000000000 */
[----:B------:R-:W-:Y:S01]  /*58c0*/  UISETP.NE.AND UP1, UPT, UR15, 0x5, UPT ;  /* 0x000000050f00788c */ /* 0x000fe2000bf25270 */
[----:B------:R-:W-:Y:S01]  /*58d0*/  VIADD R0, R0, 0x40 ;  /* 0x0000004000007836 */ /* 0x000fe20000000000 */
[----:B------:R-:W-:Y:S01]  /*58e0*/  UISETP.NE.AND UP0, UPT, UR13, 0x5, UPT ;  /* 0x000000050d00788c */ /* 0x000fe2000bf05270 */
[----:B------:R-:W-:Y:S01]  /*58f0*/  IMAD.MOV.U32 R8, RZ, RZ, R4 ;  /* 0x000000ffff087224 */ /* 0x000fe200078e0004 */
[----:B------:R-:W-:Y:S01]  /*5900*/  USEL UR6, URZ, 0x1, UP1 ;  /* 0x000000013f067887 */ /* 0x000fe20008800000 */
[----:B-1----:R-:W-:Y:S01]  /*5910*/  MOV R9, R6 ;  /* 0x0000000600097202 */ /* 0x002fe20000000f00 */
[----:B------:R-:W-:-:S02]  /*5920*/  USEL UR13, UR13, URZ, UP0 ;  /* 0x0000003f0d0d7287 */ /* 0x000fc40008000000 */
[----:B------:R-:W-:Y:S02]  /*5930*/  USEL UR15, UR15, URZ, UP1 ;  /* 0x0000003f0f0f7287 */ /* 0x000fe40008800000 */
[----:B------:R-:W-:Y:S01]  /*5940*/  LOP3.LUT R7, R7, UR6, RZ, 0x3c, !PT ;  /* 0x0000000607077c12 */ /* 0x000fe2000f8e3cff */
[----:B------:R-:W-:Y:S09]  /*5950*/  @P2 BRA `(.L_x_46) ;  /* 0xffffffe400442947 */ /* 0x000ff2000383ffff */
.L_x_35:
[----:B------:R-:W1:Y:S01]  /*5960*/  SHFL.BFLY PT, R3, R2, 0x1, 0x1f ;  /* 0x0c201f0002037f89 */ /* 0x000e6200000e0000 */
[----:B------:R-:W-:Y:S01]  /*5970*/  BSSY B0, `(.L_x_47) ;  /* 0x0000023000007945 */ /* 0x000fe20003800000 */
[----:B------:R-:W-:Y:S01]  /*5980*/  IMAD.MOV.U32 R9, RZ, RZ, 0x7f800000 ;  /* 0x7f800000ff097424 */ /* 0x000fe200078e00ff */
[----:B------:R-:W-:Y:S01]  /*5990*/  MOV R11, 0x7f800000 ;  /* 0x7f800000000b7802 */ /* 0x000fe20000000f00 */
[----:B------:R-:W2:Y:S01]  /*59a0*/  SHFL.BFLY PT, R0, R5, 0x1, 0x1f ;  /* 0x0c201f0005007f89 */ /* 0x000ea200000e0000 */
[----:B-1----:R-:W-:Y:S01]  /*59b0*/  FADD R3, R3, R2 ;  /* 0x0000000203037221 */ /* 0x002fe20000000000 */
[----:B--2---:R-:W-:-:S04]  /*59c0*/  FADD R16, R0, R5 ;  /* 0x0000000500107221 */ /* 0x004fc80000000000 */
[----:B------:R-:W1:Y:S01]  /*59d0*/  SHFL.BFLY PT, R8, R3, 0x2, 0x1f ;  /* 0x0c401f0003087f89 */ /* 0x000e6200000e0000 */
[----:B------:R-:W-:-:S03]  /*59e0*/  IMAD.MOV.U32 R0, RZ, RZ, 0x3f800000 ;  /* 0x3f800000ff007424 */ /* 0x000fc600078e00ff */
[----:B------:R-:W2:Y:S01]  /*59f0*/  SHFL.BFLY PT, R17, R16, 0x2, 0x1f ;  /* 0x0c401f0010117f89 */ /* 0x000ea200000e0000 */
[C---:B-1----:R-:W-:Y:S01]  /*5a00*/  FSETP.NE.AND P0, PT, R3.reuse, -R8, PT ;  /* 0x800000080300720b */ /* 0x042fe20003f05000 */
[----:B------:R-:W-:Y:S01]  /*5a10*/  FADD R5, R3, R8 ;  /* 0x0000000803057221 */ /* 0x000fe20000000000 */
[----:B------:R-:W-:Y:S02]  /*5a20*/  IMAD.MOV.U32 R8, RZ, RZ, 0x3f800000 ;  /* 0x3f800000ff087424 */ /* 0x000fe400078e00ff */
[----:B--2---:R-:W-:-:S09]  /*5a30*/  FADD R7, R16, R17 ;  /* 0x0000001110077221 */ /* 0x004fd20000000000 */
[----:B------:R-:W-:Y:S05]  /*5a40*/  @!P0 BRA `(.L_x_48) ;  /* 0x0000000000548947 */ /* 0x000fea0003800000 */
[----:B------:R-:W-:Y:S01]  /*5a50*/  VIADD R0, R5, 0x1800000 ;  /* 0x0180000005007836 */ /* 0x000fe20000000000 */
[----:B------:R-:W-:Y:S04]  /*5a60*/  BSSY B1, `(.L_x_49) ;  /* 0x000000c000017945 */ /* 0x000fe80003800000 */
[----:B------:R-:W-:-:S04]  /*5a70*/  LOP3.LUT R0, R0, 0x7f800000, RZ, 0xc0, !PT ;  /* 0x7f80000000007812 */ /* 0x000fc800078ec0ff */
[----:B------:R-:W-:-:S13]  /*5a80*/  ISETP.GT.U32.AND P0, PT, R0, 0x1ffffff, PT ;  /* 0x01ffffff0000780c */ /* 0x000fda0003f04070 */
[----:B------:R-:W-:Y:S05]  /*5a90*/  @P0 BRA `(.L_x_50) ;  /* 0x0000000000100947 */ /* 0x000fea0003800000 */
[----:B------:R-:W-:Y:S01]  /*5aa0*/  IMAD.MOV.U32 R2, RZ, RZ, R5 ;  /* 0x000000ffff027224 */ /* 0x000fe200078e0005 */
[----:B------:R-:W-:-:S07]  /*5ab0*/  MOV R15, 0x5ad0 ;  /* 0x00005ad0000f7802 */ /* 0x000fce0000000f00 */
[----:B------:R-:W-:Y:S05]  /*5ac0*/  CALL.REL.NOINC `($__internal_0_$__cuda_sm20_rcp_rn_f32_slowpath) ;  /* 0x0000002000f47944 */ /* 0x000fea0003c00000 */
[----:B------:R-:W-:Y:S05]  /*5ad0*/  BRA `(.L_x_51) ;  /* 0x0000000000107947 */ /* 0x000fea0003800000 */
.L_x_50:
[----:B------:R-:W1:Y:S02]  /*5ae0*/  MUFU.RCP R0, R5 ;  /* 0x0000000500007308 */ /* 0x000e640000001000 */
[----:B-1----:R-:W-:-:S04]  /*5af0*/  FFMA R2, R5, R0, -1 ;  /* 0xbf80000005027423 */ /* 0x002fc80000000000 */
[----:B------:R-:W-:-:S04]  /*5b00*/  FADD.FTZ R3, -R2, -RZ ;  /* 0x800000ff02037221 */ /* 0x000fc80000010100 */
[----:B------:R-:W-:-:S07]  /*5b10*/  FFMA R0, R0, R3, R0 ;  /* 0x0000000300007223 */ /* 0x000fce0000000000 */
.L_x_51:
[----:B------:R-:W-:Y:S05]  /*5b20*/  BSYNC B1 ;  /* 0x0000000000017941 */ /* 0x000fea0003800000 */
.L_x_49:
[----:B------:R-:W-:Y:S01]  /*5b30*/  FSETP.GEU.AND P0, PT, |R5|, 1.175494350822287508e-38, PT ;  /* 0x008000000500780b */ /* 0x000fe20003f0e200 */
[----:B------:R-:W-:-:S12]  /*5b40*/  ULDC UR4, c[0x0][0x600] ;  /* 0x0001800000047ab9 */ /* 0x000fd80000000800 */
[----:B------:R-:W-:-:S04]  /*5b50*/  @!P0 FMUL R5, R5, 16777216 ;  /* 0x4b80000005058820 */ /* 0x000fc80000400000 */
[----:B------:R-:W1:Y:S02]  /*5b60*/  MUFU.LG2 R2, R5 ;  /* 0x0000000500027308 */ /* 0x000e640000000c00 */
[----:B-1----:R-:W-:-:S04]  /*5b70*/  @!P0 FADD R2, R2, -24 ;  /* 0xc1c0000002028421 */ /* 0x002fc80000000000 */
[----:B------:R-:W-:-:S04]  /*5b80*/  FMUL R11, R2, 0.69314718246459960938 ;  /* 0x3f317218020b7820 */ /* 0x000fc80000400000 */
[----:B------:R-:W-:-:S07]  /*5b90*/  FFMA R11, R4, UR4, R11 ;  /* 0x00000004040b7c23 */ /* 0x000fce000800000b */
.L_x_48:
[----:B------:R-:W-:Y:S05]  /*5ba0*/  BSYNC B0 ;  /* 0x0000000000007941 */ /* 0x000fea0003800000 */
.L_x_47:
[----:B------:R-:W-:Y:S01]  /*5bb0*/  FSETP.NE.AND P0, PT, R16, -R17, PT ;  /* 0x800000111000720b */ /* 0x000fe20003f05000 */
[----:B------:R-:W-:Y:S01]  /*5bc0*/  ULDC UR4, c[0x0][0x608] ;  /* 0x0001820000047ab9 */ /* 0x000fe20000000800 */
[----:B------:R-:W-:Y:S01]  /*5bd0*/  BSSY B0, `(.L_x_52) ;  /* 0x0000021000007945 */ /* 0x000fe20003800000 */
[----:B------:R-:W-:-:S04]  /*5be0*/  FMUL R0, R0, UR4 ;  /* 0x0000000400007c20 */ /* 0x000fc80008400000 */
        /* <DEDUP_REMOVED lines=8> */
[----:B------:R-:W-:Y:S06]  /*5c70*/  @!P0 BRA `(.L_x_53) ;  /* 0x0000000000588947 */ /* 0x000fec0003800000 */
[----:B------:R-:W-:Y:S01]  /*5c80*/  VIADD R0, R7, 0x1800000 ;  /* 0x0180000007007836 */ /* 0x000fe20000000000 */
[----:B------:R-:W-:Y:S04]  /*5c90*/  BSSY B1, `(.L_x_54) ;  /* 0x000000d000017945 */ /* 0x000fe80003800000 */
[----:B------:R-:W-:-:S04]  /*5ca0*/  LOP3.LUT R0, R0, 0x7f800000, RZ, 0xc0, !PT ;  /* 0x7f80000000007812 */ /* 0x000fc800078ec0ff */
[----:B------:R-:W-:-:S13]  /*5cb0*/  ISETP.GT.U32.AND P0, PT, R0, 0x1ffffff, PT ;  /* 0x01ffffff0000780c */ /* 0x000fda0003f04070 */
[----:B------:R-:W-:Y:S05]  /*5cc0*/  @P0 BRA `(.L_x_55) ;  /* 0x0000000000140947 */ /* 0x000fea0003800000 */
[----:B------:R-:W-:Y:S02]  /*5cd0*/  MOV R2, R7 ;  /* 0x0000000700027202 */ /* 0x000fe40000000f00 */
[----:B------:R-:W-:-:S07]  /*5ce0*/  MOV R15, 0x5d00 ;  /* 0x00005d00000f7802 */ /* 0x000fce0000000f00 */
[----:B------:R-:W-:Y:S05]  /*5cf0*/  CALL.REL.NOINC `($__internal_0_$__cuda_sm20_rcp_rn_f32_slowpath) ;  /* 0x0000002000687944 */ /* 0x000fea0003c00000 */
[----:B------:R-:W-:Y:S01]  /*5d00*/  IMAD.MOV.U32 R8, RZ, RZ, R0 ;  /* 0x000000ffff087224 */ /* 0x000fe200078e0000 */
[----:B------:R-:W-:Y:S06]  /*5d10*/  BRA `(.L_x_56) ;  /* 0x0000000000107947 */ /* 0x000fec0003800000 */
.L_x_55:
[----:B------:R-:W1:Y:S02]  /*5d20*/  MUFU.RCP R8, R7 ;  /* 0x0000000700087308 */ /* 0x000e640000001000 */
[----:B-1----:R-:W-:-:S04]  /*5d30*/  FFMA R0, R7, R8, -1 ;  /* 0xbf80000007007423 */ /* 0x002fc80000000008 */
[----:B------:R-:W-:-:S04]  /*5d40*/  FADD.FTZ R3, -R0, -RZ ;  /* 0x800000ff00037221 */ /* 0x000fc80000010100 */
[----:B------:R-:W-:-:S07]  /*5d50*/  FFMA R8, R8, R3, R8 ;  /* 0x0000000308087223 */ /* 0x000fce0000000008 */
.L_x_56:
[----:B------:R-:W-:Y:S05]  /*5d60*/  BSYNC B1 ;  /* 0x0000000000017941 */ /* 0x000fea0003800000 */
.L_x_54:
[----:B------:R-:W-:Y:S01]  /*5d70*/  FSETP.GEU.AND P0, PT, |R7|, 1.175494350822287508e-38, PT ;  /* 0x008000000700780b */ /* 0x000fe20003f0e200 */
[----:B------:R-:W-:-:S12]  /*5d80*/  ULDC UR4, c[0x0][0x600] ;  /* 0x0001800000047ab9 */ /* 0x000fd80000000800 */
[----:B------:R-:W-:-:S04]  /*5d90*/  @!P0 FMUL R7, R7, 16777216 ;  /* 0x4b80000007078820 */ /* 0x000fc80000400000 */
[----:B------:R-:W1:Y:S02]  /*5da0*/  MUFU.LG2 R0, R7 ;  /* 0x0000000700007308 */ /* 0x000e640000000c00 */
[----:B-1----:R-:W-:-:S04]  /*5db0*/  @!P0 FADD R0, R0, -24 ;  /* 0xc1c0000000008421 */ /* 0x002fc80000000000 */
[----:B------:R-:W-:-:S04]  /*5dc0*/  FMUL R9, R0, 0.69314718246459960938 ;  /* 0x3f31721800097820 */ /* 0x000fc80000400000 */
[----:B------:R-:W-:-:S07]  /*5dd0*/  FFMA R9, R6, UR4, R9 ;  /* 0x0000000406097c23 */ /* 0x000fce0008000009 */
.L_x_53:
[----:B------:R-:W-:Y:S05]  /*5de0*/  BSYNC B0 ;  /* 0x0000000000007941 */ /* 0x000fea0003800000 */
.L_x_52:
[----:B------:R-:W-:Y:S01]  /*5df0*/  UISETP.NE.AND UP0, UPT, UR36, 0x1, UPT ;  /* 0x000000012400788c */ /* 0x000fe2000bf05270 */
[----:B------:R-:W1:Y:S01]  /*5e00*/  S2R R2, SR_TID.X ;  /* 0x0000000000027919 */ /* 0x000e620000002100 */
[----:B------:R-:W-:Y:S02]  /*5e10*/  ULDC.64 UR8, c[0x0][0x208] ;  /* 0x0000820000087ab9 */ /* 0x000fe40000000a00 */
[----:B------:R-:W-:-:S06]  /*5e20*/  USEL UR4, URZ, 0x1, UP0 ;  /* 0x000000013f047887 */ /* 0x000fcc0008000000 */
[----:B------:R-:W-:Y:S01]  /*5e30*/  IMAD.U32 R0, RZ, RZ, UR4 ;  /* 0x00000004ff007e24 */ /* 0x000fe2000f8e00ff */
[----:B------:R-:W-:Y:S02]  /*5e40*/  ULDC UR4, c[0x0][0x608] ;  /* 0x0001820000047ab9 */ /* 0x000fe40000000800 */
[----:B------:R-:W-:Y:S02]  /*5e50*/  FMUL R8, R8, UR4 ;  /* 0x0000000408087c20 */ /* 0x000fe40008400000 */
[----:B------:R-:W-:-:S04]  /*5e60*/  SHF.L.U32 R0, R0, 0x1f, RZ ;  /* 0x0000001f00007819 */ /* 0x000fc800000006ff */
[----:B------:R-:W2:Y:S01]  /*5e70*/  SYNCS.PHASECHK.TRANS64.TRYWAIT P0, [UR16+0x8], R0 ;  /* 0x00000800ff0075a7 */ /* 0x000ea20008000150 */
[C---:B-1----:R-:W-:Y:S02]  /*5e80*/  LOP3.LUT P1, RZ, R2.reuse, 0x3, RZ, 0xc0, !PT ;  /* 0x0000000302ff7812 */ /* 0x042fe4000782c0ff */
[----:B------:R-:W-:Y:S01]  /*5e90*/  LOP3.LUT R16, R2, 0x7f, RZ, 0xc0, !PT ;  /* 0x0000007f02107812 */ /* 0x000fe200078ec0ff */
[----:B--2---:R-:W-:Y:S10]  /*5ea0*/  @!P0 BRA `(.L_x_57) ;  /* 0x0000001c006c8947 */ /* 0x004ff40003800000 */
.L_x_105:
[----:B------:R-:W-:Y:S01]  /*5eb0*/  USHF.L.U32 UR42, UR42, 0x6, URZ ;  /* 0x000000062a2a7899 */ /* 0x000fe2000800063f */
[----:B------:R-:W-:Y:S01]  /*5ec0*/  BSSY B0, `(.L_x_58) ;  /* 0x0000018000007945 */ /* 0x000fe20003800000 */
[----:B------:R-:W-:-:S03]  /*5ed0*/  SHF.R.U32.HI R17, RZ, 0x5, R16 ;  /* 0x00000005ff117819 */ /* 0x000fc60000011610 */
[----:B------:R-:W-:Y:S07]  /*5ee0*/  @P1 BRA `(.L_x_59) ;  /* 0x0000000000541947 */ /* 0x000fee0003800000 */
[----:B------:R-:W2:Y:S01]  /*5ef0*/  S2UR UR4, SR_CTAID.Y ;  /* 0x00000000000479c3 */ /* 0x000ea20000002600 */
[----:B-1----:R-:W-:Y:S01]  /*5f00*/  SHF.R.U32.HI R0, RZ, 0x2, R2 ;  /* 0x00000002ff007819 */ /* 0x002fe20000011602 */
[----:B------:R-:W-:Y:S01]  /*5f10*/  IMAD.SHL.U32 R3, R17, 0x10, RZ ;  /* 0x0000001011037824 */ /* 0x000fe200078e00ff */
[----:B------:R-:W-:Y:S02]  /*5f20*/  ULDC.64 UR6, c[0x0][0x688] ;  /* 0x0001a20000067ab9 */ /* 0x000fe40000000a00 */
[----:B------:R-:W-:-:S03]  /*5f30*/  LOP3.LUT R0, R0, 0x7, RZ, 0xc0, !PT ;  /* 0x0000000700007812 */ /* 0x000fc600078ec0ff */
[----:B------:R-:W1:Y:S01]  /*5f40*/  S2UR UR5, SR_CTAID.Z ;  /* 0x00000000000579c3 */ /* 0x000e620000002700 */
[----:B------:R-:W-:-:S04]  /*5f50*/  LOP3.LUT R0, R3, 0xfffffff0, R0, 0xe2, !PT ;  /* 0xfffffff003007812 */ /* 0x000fc800078ee200 */
[----:B------:R-:W-:-:S05]  /*5f60*/  IADD3 R3, R0, UR42, RZ ;  /* 0x0000002a00037c10 */ /* 0x000fca000fffe0ff */
[----:B------:R-:W-:Y:S01]  /*5f70*/  VIADD R2, R3, 0x8 ;  /* 0x0000000803027836 */ /* 0x000fe20000000000 */
[----:B--2---:R-:W-:-:S04]  /*5f80*/  UIMAD UR4, UR4, UR6, UR42 ;  /* 0x00000006040472a4 */ /* 0x004fc8000f8e022a */
[----:B-1----:R-:W-:-:S03]  /*5f90*/  UIMAD UR4, UR5, UR7, UR4 ;  /* 0x00000007050472a4 */ /* 0x002fc6000f8e0204 */
[----:B------:R-:W-:Y:S02]  /*5fa0*/  ULDC UR5, c[0x0][0x288] ;  /* 0x0000a20000057ab9 */ /* 0x000fe40000000800 */
[----:B------:R-:W-:Y:S02]  /*5fb0*/  ISETP.GE.U32.AND P0, PT, R3, UR5, PT ;  /* 0x0000000503007c0c */ /* 0x000fe4000bf06070 */
[----:B------:R-:W-:Y:S02]  /*5fc0*/  IADD3 R0, P2, R0, UR4, RZ ;  /* 0x0000000400007c10 */ /* 0x000fe4000ff5e0ff */
[----:B------:R-:W-:Y:S01]  /*5fd0*/  ISETP.GE.U32.AND P1, PT, R2, UR5, PT ;  /* 0x0000000502007c0c */ /* 0x000fe2000bf26070 */
[----:B------:R-:W-:Y:S02]  /*5fe0*/  ULDC.64 UR4, c[0x0][0x680] ;  /* 0x0001a00000047ab9 */ /* 0x000fe40000000a00 */
[----:B------:R-:W-:Y:S01]  /*5ff0*/  IMAD.X R3, RZ, RZ, RZ, P2 ;  /* 0x000000ffff037224 */ /* 0x000fe200010e06ff */
[----:B------:R-:W-:-:S04]  /*6000*/  LEA R2, P2, R0, UR4, 0x2 ;  /* 0x0000000400027c11 */ /* 0x000fc8000f8410ff */
[----:B------:R-:W-:-:S05]  /*6010*/  LEA.HI.X R3, R0, UR5, R3, 0x2, P2 ;  /* 0x0000000500037c11 */ /* 0x000fca00090f1403 */
[----:B------:R2:W-:Y:S04]  /*6020*/  @!P0 STG.E desc[UR8][R2.64], R11 ;  /* 0x0000000b02008986 */ /* 0x0005e8000c101908 */
[----:B------:R2:W-:Y:S02]  /*6030*/  @!P1 STG.E desc[UR8][R2.64+0x20], R9 ;  /* 0x0000200902009986 */ /* 0x0005e4000c101908 */
.L_x_59:
[----:B------:R-:W-:Y:S05]  /*6040*/  BSYNC B0 ;  /* 0x0000000000007941 */ /* 0x000fea0003800000 */
.L_x_58:
[----:B------:R-:W-:Y:S01]  /*6050*/  ULDC.64 UR4, c[0x0][0x730] ;  /* 0x0001cc0000047ab9 */ /* 0x000fe20000000a00 */
[-C--:B------:R-:W-:Y:S01]  /*6060*/  FMUL R31, R58, R8.reuse ;  /* 0x000000083a1f7220 */ /* 0x080fe20000400000 */
[----:B------:R-:W-:Y:S01]  /*6070*/  ISETP.NE.U32.AND P0, PT, RZ, UR4, PT ;  /* 0x00000004ff007c0c */ /* 0x000fe2000bf05070 */
[-C--:B------:R-:W-:Y:S01]  /*6080*/  FMUL R59, R59, R8.reuse ;  /* 0x000000083b3b7220 */ /* 0x080fe20000400000 */
[-C--:B------:R-:W-:Y:S01]  /*6090*/  FMUL R33, R62, R8.reuse ;  /* 0x000000083e217220 */ /* 0x080fe20000400000 */
[-C--:B------:R-:W-:Y:S01]  /*60a0*/  FMUL R63, R63, R8.reuse ;  /* 0x000000083f3f7220 */ /* 0x080fe20000400000 */
[----:B------:R-:W-:Y:S01]  /*60b0*/  ISETP.NE.AND.EX P0, PT, RZ, UR5, PT, P0 ;  /* 0x00000005ff007c0c */ /* 0x000fe2000bf05300 */
[-C--:B------:R-:W-:Y:S01]  /*60c0*/  FMUL R35, R66, R8.reuse ;  /* 0x0000000842237220 */ /* 0x080fe20000400000 */
[-C--:B------:R-:W-:Y:S01]  /*60d0*/  FMUL R67, R67, R8.reuse ;  /* 0x0000000843437220 */ /* 0x080fe20000400000 */
[-C--:B------:R-:W-:Y:S01]  /*60e0*/  FMUL R37, R70, R8.reuse ;  /* 0x0000000846257220 */ /* 0x080fe20000400000 */
[----:B------:R-:W-:-:S09]  /*60f0*/  FMUL R71, R71, R8 ;  /* 0x0000000847477220 */ /* 0x000fd20000400000 */
[----:B------:R-:W-:Y:S05]  /*6100*/  @P0 BRA `(.L_x_60) ;  /* 0x0000000000200947 */ /* 0x000fea0003800000 */
[----:B------:R-:W-:Y:S02]  /*6110*/  ULDC.64 UR4, c[0x0][0x728] ;  /* 0x0001ca0000047ab9 */ /* 0x000fe40000000a00 */
[----:B------:R-:W-:-:S04]  /*6120*/  ISETP.NE.U32.AND P0, PT, RZ, UR4, PT ;  /* 0x00000004ff007c0c */ /* 0x000fc8000bf05070 */
[----:B------:R-:W-:-:S13]  /*6130*/  ISETP.NE.AND.EX P0, PT, RZ, UR5, PT, P0 ;  /* 0x00000005ff007c0c */ /* 0x000fda000bf05300 */
[----:B------:R-:W-:Y:S05]  /*6140*/  @!P0 BRA `(.L_x_61) ;  /* 0x00000000000c8947 */ /* 0x000fea0003800000 */
[----:B-12---:R-:W1:Y:S02]  /*6150*/  LDC.64 R2, c[0x0][0x728] ;  /* 0x0001ca00ff027b82 */ /* 0x006e640000000a00 */
[----:B-1----:R4:W5:Y:S01]  /*6160*/  LDG.E R2, desc[UR8][R2.64] ;  /* 0x0000000802027981 */ /* 0x002962000c1e1900 */
[----:B------:R-:W-:Y:S05]  /*6170*/  BRA `(.L_x_60) ;  /* 0x0000000000047947 */ /* 0x000fea0003800000 */
.L_x_61:
[----:B--2---:R-:W3:Y:S02]  /*6180*/  LDC R2, c[0x0][0x720] ;  /* 0x0001c800ff027b82 */ /* 0x004ee40000000800 */
.L_x_60:
[----:B-1----:R-:W-:Y:S01]  /*6190*/  MOV R0, RZ ;  /* 0x000000ff00007202 */ /* 0x002fe20000000f00 */
[----:B---3-5:R-:W-:-:S03]  /*61a0*/  IMAD.MOV.U32 R22, RZ, RZ, R2 ;  /* 0x000000ffff167224 */ /* 0x028fc600078e0002 */
[----:B------:R-:W-:-:S13]  /*61b0*/  LOP3.LUT P0, RZ, R0, 0x1bf, RZ, 0xc0, !PT ;  /* 0x000001bf00ff7812 */ /* 0x000fda000780c0ff */
[----:B------:R-:W-:Y:S05]  /*61c0*/  @!P0 BRA `(.L_x_62) ;  /* 0x0000000000408947 */ /* 0x000fea0003800000 */
[----:B------:R-:W-:Y:S01]  /*61d0*/  MOV R0, 0x0 ;  /* 0x0000000000007802 */ /* 0x000fe20000000f00 */
[----:B------:R-:W-:Y:S01]  /*61e0*/  ULDC.64 UR4, c[0x4][0x68] ;  /* 0x01001a0000047ab9 */ /* 0x000fe20000000a00 */
[----:B------:R-:W-:Y:S01]  /*61f0*/  ULDC.64 UR6, c[0x4][0x8] ;  /* 0x0100020000067ab9 */ /* 0x000fe20000000a00 */
[----:B------:R-:W-:Y:S01]  /*6200*/  MOV R4, UR4 ;  /* 0x0000000400047c02 */ /* 0x000fe20008000f00 */
[----:B--2-4-:R1:W2:Y:S01]  /*6210*/  LDC.64 R2, c[0x4][R0] ;  /* 0x0100000000027b82 */ /* 0x0142a20000000a00 */
[----:B------:R-:W-:Y:S01]  /*6220*/  IMAD.U32 R5, RZ, RZ, UR5 ;  /* 0x00000005ff057e24 */ /* 0x000fe2000f8e00ff */
[----:B------:R-:W-:Y:S01]  /*6230*/  ULDC.64 UR4, c[0x4][0x70] ;  /* 0x01001c0000047ab9 */ /* 0x000fe20000000a00 */
[----:B------:R-:W-:Y:S01]  /*6240*/  MOV R10, UR6 ;  /* 0x00000006000a7c02 */ /* 0x000fe20008000f00 */
[----:B------:R-:W-:Y:S01]  /*6250*/  IMAD.U32 R6, RZ, RZ, UR4 ;  /* 0x00000004ff067e24 */ /* 0x000fe2000f8e00ff */
[----:B------:R-:W-:Y:S01]  /*6260*/  MOV R13, RZ ;  /* 0x000000ff000d7202 */ /* 0x000fe20000000f00 */
[----:B------:R-:W-:-:S02]  /*6270*/  IMAD.U32 R7, RZ, RZ, UR5 ;  /* 0x00000005ff077e24 */ /* 0x000fc4000f8e00ff */
[----:B------:R-:W-:Y:S02]  /*6280*/  IMAD.U32 R11, RZ, RZ, UR7 ;  /* 0x00000007ff0b7e24 */ /* 0x000fe4000f8e00ff */
[----:B------:R-:W-:Y:S02]  /*6290*/  IMAD.MOV.U32 R8, RZ, RZ, 0x70 ;  /* 0x00000070ff087424 */ /* 0x000fe400078e00ff */
[----:B-1----:R-:W-:-:S07]  /*62a0*/  IMAD.MOV.U32 R12, RZ, RZ, 0x1 ;  /* 0x00000001ff0c7424 */ /* 0x002fce00078e00ff */
[----:B------:R-:W-:-:S07]  /*62b0*/  LEPC R20, `(.L_x_62) ;  /* 0x000000001014794e */ /* 0x000fce0000000000 */
[----:B--2---:R-:W-:Y:S05]  /*62c0*/  CALL.ABS.NOINC R2 ;  /* 0x0000000002007343 */ /* 0x004fea0003c00000 */
.L_x_62:
[----:B------:R-:W-:Y:S02]  /*62d0*/  IMAD.U32 R18, RZ, RZ, UR37 ;  /* 0x00000025ff127e24 */ /* 0x000fe4000f8e00ff */
[----:B--2-4-:R-:W-:-:S04]  /*62e0*/  IMAD.U32 R3, RZ, RZ, UR36 ;  /* 0x00000024ff037e24 */ /* 0x014fc8000f8e00ff */
[----:B------:R-:W-:-:S05]  /*62f0*/  IMAD R18, R3, 0x1200, R18 ;  /* 0x0000120003127824 */ /* 0x000fca00078e0212 */
[----:B------:R-:W-:-:S04]  /*6300*/  IADD3 R19, R18, -0x1200, RZ ;  /* 0xffffee0012137810 */ /* 0x000fc80007ffe0ff */
[----:B------:R-:W-:-:S13]  /*6310*/  LOP3.LUT P0, RZ, R19, 0x1b0, RZ, 0xc0, !PT ;  /* 0x000001b013ff7812 */ /* 0x000fda000780c0ff */
[----:B------:R-:W-:Y:S05]  /*6320*/  @!P0 BRA `(.L_x_63) ;  /* 0x0000000000408947 */ /* 0x000fea0003800000 */
[----:B------:R-:W-:Y:S01]  /*6330*/  MOV R0, 0x0 ;  /* 0x0000000000007802 */ /* 0x000fe20000000f00 */
[----:B------:R-:W-:Y:S01]  /*6340*/  ULDC.64 UR4, c[0x4][0x68] ;  /* 0x01001a0000047ab9 */ /* 0x000fe20000000a00 */
[----:B------:R-:W-:Y:S01]  /*6350*/  ULDC.64 UR6, c[0x4][0x8] ;  /* 0x0100020000067ab9 */ /* 0x000fe20000000a00 */
[----:B------:R-:W-:Y:S01]  /*6360*/  IMAD.U32 R4, RZ, RZ, UR4 ;  /* 0x00000004ff047e24 */ /* 0x000fe2000f8e00ff */
[----:B------:R1:W2:Y:S01]  /*6370*/  LDC.64 R2, c[0x4][R0] ;  /* 0x0100000000027b82 */ /* 0x0002a20000000a00 */
[----:B------:R-:W-:Y:S01]  /*6380*/  IMAD.U32 R5, RZ, RZ, UR5 ;  /* 0x00000005ff057e24 */ /* 0x000fe2000f8e00ff */
[----:B------:R-:W-:Y:S01]  /*6390*/  ULDC.64 UR4, c[0x4][0x70] ;  /* 0x01001c0000047ab9 */ /* 0x000fe20000000a00 */
[----:B------:R-:W-:Y:S01]  /*63a0*/  IMAD.U32 R10, RZ, RZ, UR6 ;  /* 0x00000006ff0a7e24 */ /* 0x000fe2000f8e00ff */
[----:B------:R-:W-:Y:S01]  /*63b0*/  MOV R6, UR4 ;  /* 0x0000000400067c02 */ /* 0x000fe20008000f00 */
[----:B------:R-:W-:Y:S01]  /*63c0*/  IMAD.U32 R7, RZ, RZ, UR5 ;  /* 0x00000005ff077e24 */ /* 0x000fe2000f8e00ff */
[----:B------:R-:W-:Y:S01]  /*63d0*/  MOV R11, UR7 ;  /* 0x00000007000b7c02 */ /* 0x000fe20008000f00 */
[----:B------:R-:W-:Y:S01]  /*63e0*/  IMAD.MOV.U32 R8, RZ, RZ, 0x70 ;  /* 0x00000070ff087424 */ /* 0x000fe200078e00ff */
[----:B------:R-:W-:Y:S01]  /*63f0*/  MOV R13, RZ ;  /* 0x000000ff000d7202 */ /* 0x000fe20000000f00 */
[----:B-1----:R-:W-:-:S07]  /*6400*/  IMAD.MOV.U32 R12, RZ, RZ, 0x1 ;  /* 0x00000001ff0c7424 */ /* 0x002fce00078e00ff */
[----:B------:R-:W-:-:S07]  /*6410*/  LEPC R20, `(.L_x_63) ;  /* 0x000000001014794e */ /* 0x000fce0000000000 */
[----:B--2---:R-:W-:Y:S05]  /*6420*/  CALL.ABS.NOINC R2 ;  /* 0x0000000002007343 */ /* 0x004fea0003c00000 */
.L_x_63:
[----:B------:R-:W1:Y:S01]  /*6430*/  S2R R5, SR_TID.X ;  /* 0x0000000000057919 */ /* 0x000e620000002100 */
[----:B------:R-:W-:Y:S01]  /*6440*/  ULDC.64 UR4, c[0x0][0x730] ;  /* 0x0001cc0000047ab9 */ /* 0x000fe20000000a00 */
[----:B------:R-:W-:Y:S01]  /*6450*/  VIADD R16, R16, 0x1f ;  /* 0x0000001f10107836 */ /* 0x000fe20000000000 */
[----:B------:R-:W-:-:S04]  /*6460*/  ISETP.NE.U32.AND P0, PT, RZ, UR4, PT ;  /* 0x00000004ff007c0c */ /* 0x000fc8000bf05070 */
[----:B------:R-:W-:Y:S02]  /*6470*/  ISETP.NE.AND.EX P0, PT, RZ, UR5, PT, P0 ;  /* 0x00000005ff007c0c */ /* 0x000fe4000bf05300 */
[----:B------:R-:W-:-:S11]  /*6480*/  ISETP.GT.U32.AND P1, PT, R16, 0x3e, PT ;  /* 0x0000003e1000780c */ /* 0x000fd60003f24070 */
[----:B------:R-:W2:Y:S01]  /*6490*/  @P0 LDC R22, c[0x0][0x720] ;  /* 0x0001c800ff160b82 */ /* 0x000ea20000000800 */
[C---:B-1----:R-:W-:Y:S01]  /*64a0*/  IMAD.SHL.U32 R0, R5.reuse, 0x20, RZ ;  /* 0x0000002005007824 */ /* 0x042fe200078e00ff */
[----:B------:R-:W-:Y:S02]  /*64b0*/  SHF.R.U32.HI R3, RZ, 0x1, R5 ;  /* 0x00000001ff037819 */ /* 0x000fe40000011605 */
[C---:B------:R-:W-:Y:S02]  /*64c0*/  LOP3.LUT P0, RZ, R5.reuse, 0x4, RZ, 0xc0, !PT ;  /* 0x0000000405ff7812 */ /* 0x040fe4000780c0ff */
[C---:B------:R-:W-:Y:S02]  /*64d0*/  LOP3.LUT R4, R0.reuse, 0xc0, RZ, 0xc0, !PT ;  /* 0x000000c000047812 */ /* 0x040fe400078ec0ff */
[----:B------:R-:W-:Y:S02]  /*64e0*/  LOP3.LUT R2, R0, 0x20, RZ, 0xc0, !PT ;  /* 0x0000002000027812 */ /* 0x000fe400078ec0ff */
[----:B------:R-:W-:Y:S01]  /*64f0*/  LOP3.LUT R4, R4, 0x8, R3, 0xf8, !PT ;  /* 0x0000000804047812 */ /* 0x000fe200078ef803 */
[----:B------:R-:W-:Y:S01]  /*6500*/  IMAD.SHL.U32 R3, R5, 0x4, RZ ;  /* 0x0000000405037824 */ /* 0x000fe200078e00ff */
[----:B------:R-:W-:Y:S01]  /*6510*/  LEA R2, R17, R2, 0x9 ;  /* 0x0000000211027211 */ /* 0x000fe200078e48ff */
[-C--:B--2---:R-:W-:Y:S01]  /*6520*/  FMUL R6, R33, R22.reuse ;  /* 0x0000001621067220 */ /* 0x084fe20000400000 */
[-C--:B------:R-:W-:Y:S01]  /*6530*/  FMUL R9, R63, R22.reuse ;  /* 0x000000163f097220 */ /* 0x080fe20000400000 */
[-C--:B------:R-:W-:Y:S01]  /*6540*/  FMUL R8, R27, R22.reuse ;  /* 0x000000161b087220 */ /* 0x080fe20000400000 */
[----:B------:R-:W-:Y:S01]  /*6550*/  LOP3.LUT R4, R4, 0x18, R3, 0x78, !PT ;  /* 0x0000001804047812 */ /* 0x000fe200078e7803 */
[-C--:B------:R-:W-:Y:S01]  /*6560*/  FMUL R11, R65, R22.reuse ;  /* 0x00000016410b7220 */ /* 0x080fe20000400000 */
[----:B------:R-:W-:Y:S01]  /*6570*/  LOP3.LUT R3, R0, 0x100, RZ, 0xc0, !PT ;  /* 0x0000010000037812 */ /* 0x000fe200078ec0ff */
[-C--:B------:R-:W-:Y:S01]  /*6580*/  FMUL R10, R35, R22.reuse ;  /* 0x00000016230a7220 */ /* 0x080fe20000400000 */
[-C--:B------:R-:W-:Y:S01]  /*6590*/  FMUL R13, R67, R22.reuse ;  /* 0x00000016430d7220 */ /* 0x080fe20000400000 */
[----:B------:R-:W-:Y:S01]  /*65a0*/  FMUL R0, R23, R22 ;  /* 0x0000001617007220 */ /* 0x000fe20000400000 */
[----:B------:R-:W-:Y:S01]  /*65b0*/  IADD3 R20, R4, R2, R3 ;  /* 0x0000000204147210 */ /* 0x000fe20007ffe003 */
[-C--:B------:R-:W-:Y:S01]  /*65c0*/  FMUL R3, R57, R22.reuse ;  /* 0x0000001639037220 */ /* 0x080fe20000400000 */
[-C--:B------:R-:W-:Y:S01]  /*65d0*/  FMUL R2, R31, R22.reuse ;  /* 0x000000161f027220 */ /* 0x080fe20000400000 */
[-C--:B------:R-:W-:Y:S01]  /*65e0*/  FMUL R5, R59, R22.reuse ;  /* 0x000000163b057220 */ /* 0x080fe20000400000 */
[----:B------:R-:W-:Y:S01]  /*65f0*/  FMUL R4, R25, R22 ;  /* 0x0000001619047220 */ /* 0x000fe20000400000 */
[----:B------:R-:W-:-:S02]  /*6600*/  IMAD R19, R20, 0x2, R19 ;  /* 0x0000000214137824 */ /* 0x000fc400078e0213 */
[-C--:B------:R-:W-:Y:S01]  /*6610*/  FMUL R7, R61, R22.reuse ;  /* 0x000000163d077220 */ /* 0x080fe20000400000 */
[-C--:B------:R-:W-:Y:S01]  /*6620*/  FMUL R12, R29, R22.reuse ;  /* 0x000000161d0c7220 */ /* 0x080fe20000400000 */
[-C--:B------:R-:W-:Y:S01]  /*6630*/  FMUL R15, R69, R22.reuse ;  /* 0x00000016450f7220 */ /* 0x080fe20000400000 */
[-C--:B------:R-:W-:Y:S01]  /*6640*/  FMUL R14, R37, R22.reuse ;  /* 0x00000016250e7220 */ /* 0x080fe20000400000 */
[----:B------:R-:W-:Y:S01]  /*6650*/  FMUL R17, R71, R22 ;  /* 0x0000001647117220 */ /* 0x000fe20000400000 */
[----:B------:R-:W-:Y:S02]  /*6660*/  F2FP.F16.F32.PACK_AB R27, R9, R6 ;  /* 0x00000006091b723e */ /* 0x000fe400000000ff */
[C---:B------:R-:W-:Y:S01]  /*6670*/  IADD3 R21, R19.reuse, 0x20, RZ ;  /* 0x0000002013157810 */ /* 0x040fe20007ffe0ff */
[----:B------:R-:W-:Y:S01]  /*6680*/  @P0 VIADD R21, R19, 0xffffffe0 ;  /* 0xffffffe013150836 */ /* 0x000fe20000000000 */
[----:B------:R-:W-:Y:S02]  /*6690*/  F2FP.F16.F32.PACK_AB R8, R11, R8 ;  /* 0x000000080b08723e */ /* 0x000fe400000000ff */
[----:B------:R-:W-:-:S02]  /*66a0*/  F2FP.F16.F32.PACK_AB R9, R13, R10 ;  /* 0x0000000a0d09723e */ /* 0x000fc400000000ff */
[----:B------:R-:W-:Y:S02]  /*66b0*/  F2FP.F16.F32.PACK_AB R24, R3, R0 ;  /* 0x000000000318723e */ /* 0x000fe400000000ff */
[----:B------:R-:W-:Y:S02]  /*66c0*/  F2FP.F16.F32.PACK_AB R25, R5, R2 ;  /* 0x000000020519723e */ /* 0x000fe400000000ff */
[----:B------:R-:W-:Y:S02]  /*66d0*/  F2FP.F16.F32.PACK_AB R26, R7, R4 ;  /* 0x00000004071a723e */ /* 0x000fe400000000ff */
[----:B------:R-:W-:Y:S02]  /*66e0*/  F2FP.F16.F32.PACK_AB R10, R15, R12 ;  /* 0x0000000c0f0a723e */ /* 0x000fe400000000ff */
[----:B------:R-:W-:Y:S01]  /*66f0*/  F2FP.F16.F32.PACK_AB R11, R17, R14 ;  /* 0x0000000e110b723e */ /* 0x000fe200000000ff */
[----:B------:R-:W-:Y:S06]  /*6700*/  @P1 BRA `(.L_x_64) ;  /* 0x0000000000041947 */ /* 0x000fec0003800000 */
[----:B------:R-:W-:-:S04]  /*6710*/  DEPBAR.LE SB0, 0x0 ;  /* 0x000080000000791a */ /* 0x000fc80000000000 */
.L_x_64:
[----:B------:R-:W-:Y:S05]  /*6720*/  WARPSYNC.ALL ;  /* 0x0000000000007948 */ /* 0x000fea0003800000 */
[----:B------:R-:W-:Y:S01]  /*6730*/  BAR.SYNC.DEFER_BLOCKING 0x1, 0x80 ;  /* 0x0042000000007b1d */ /* 0x000fe20000010000 */
[----:B------:R-:W-:-:S05]  /*6740*/  IMAD R20, R20, 0x2, R18 ;  /* 0x0000000214147824 */ /* 0x000fca00078e0212 */
[----:B------:R-:W-:Y:S01]  /*6750*/  BSSY B0, `(.L_x_65) ;  /* 0x0000015000007945 */ /* 0x000fe20003800000 */
[----:B------:R1:W-:Y:S04]  /*6760*/  STSM.16.M88.4 [R20+-0x1200], R24 ;  /* 0xffee001814007844 */ /* 0x0003e80000000200 */
[----:B------:R1:W-:Y:S01]  /*6770*/  STSM.16.M88.4 [R21], R8 ;  /* 0x0000000815007844 */ /* 0x0003e20000000200 */
[----:B------:R-:W-:Y:S01]  /*6780*/  @!PT LDS RZ, [RZ] ;  /* 0x00000000fffff984 */ /* 0x000fe20000000800 */
[----:B------:R-:W-:Y:S01]  /*6790*/  @!PT LDS RZ, [RZ] ;  /* 0x00000000fffff984 */ /* 0x000fe20000000800 */
[----:B------:R-:W-:Y:S01]  /*67a0*/  @!PT LDS RZ, [RZ] ;  /* 0x00000000fffff984 */ /* 0x000fe20000000800 */
[----:B------:R-:W-:Y:S01]  /*67b0*/  @!PT LDS RZ, [RZ] ;  /* 0x00000000fffff984 */ /* 0x000fe20000000800 */
[----:B------:R2:W-:Y:S06]  /*67c0*/  MEMBAR.ALL.CTA ;  /* 0x0000000000007992 */ /* 0x0005ec0000008000 */
[----:B--2---:R-:W2:Y:S02]  /*67d0*/  FENCE.VIEW.ASYNC.S ;  /* 0x00000000000073c6 */ /* 0x004ea40000000000 */
[----:B--2---:R-:W-:Y:S06]  /*67e0*/  BAR.SYNC.DEFER_BLOCKING 0x1, 0x80 ;  /* 0x0042000000007b1d */ /* 0x004fec0000010000 */
[----:B------:R-:W-:Y:S05]  /*67f0*/  @P1 BRA `(.L_x_66) ;  /* 0x0000000000281947 */ /* 0x000fea0003800000 */
[----:B------:R-:W-:Y:S01]  /*6800*/  S2UR UR44, SR_CTAID.Z ;  /* 0x00000000002c79c3 */ /* 0x000fe20000002700 */
[----:B------:R-:W-:Y:S01]  /*6810*/  R2UR UR40, R18 ;  /* 0x00000000122872ca */ /* 0x000fe200000e0000 */
[----:B------:R-:W-:Y:S01]  /*6820*/  ULDC.64 UR4, c[0x0][0x198] ;  /* 0x0000660000047ab9 */ /* 0x000fe20000000a00 */
[----:B------:R-:W-:Y:S01]  /*6830*/  UMOV UR41, URZ ;  /* 0x0000003f00297c82 */ /* 0x000fe20008000000 */
[----:B------:R-:W-:-:S04]  /*6840*/  UIADD3 UR4, UP0, UR4, 0x670, URZ ;  /* 0x0000067004047890 */ /* 0x000fc8000ff1e03f */
[----:B------:R-:W2:Y:S01]  /*6850*/  S2UR UR43, SR_CTAID.Y ;  /* 0x00000000002b79c3 */ /* 0x000ea20000002600 */
[----:B------:R-:W-:-:S05]  /*6860*/  UIADD3.X UR5, URZ, UR5, URZ, UP0, !UPT ;  /* 0x000000053f057290 */ /* 0x000fca00087fe43f */
[----:B------:R-:W-:-:S09]  /*6870*/  UIADD3 UR40, UR40, -0x1200, URZ ;  /* 0xffffee0028287890 */ /* 0x000fd2000fffe03f */
[----:B--2---:R2:W-:Y:S02]  /*6880*/  UTMASTG.4D [UR40], [UR4] ;  /* 0x00000028040073b5 */ /* 0x0045e40008018000 */
[----:B--2---:R0:W-:Y:S02]  /*6890*/  UTMACMDFLUSH ;  /* 0x00000000000079b7 */ /* 0x0041e40000000000 */
.L_x_66:
[----:B------:R-:W-:Y:S05]  /*68a0*/  BSYNC B0 ;  /* 0x0000000000007941 */ /* 0x000fea0003800000 */
.L_x_65:
[----:B------:R-:W-:Y:S01]  /*68b0*/  UIADD3 UR36, UR36, -0x1, URZ ;  /* 0xffffffff24247890 */ /* 0x000fe2000fffe03f */
[----:B------:R-:W-:-:S04]  /*68c0*/  DEPBAR.LE SB0, 0x0 ;  /* 0x000080000000791a */ /* 0x000fc80000000000 */
[----:B------:R-:W-:-:S04]  /*68d0*/  USHF.L.U32 UR4, UR36, 0x3, URZ ;  /* 0x0000000324047899 */ /* 0x000fc8000800063f */
[----:B------:R-:W-:-:S04]  /*68e0*/  ULOP3.LUT UR4, UR4, 0x8, URZ, 0xe2, !UPT ;  /* 0x0000000804047892 */ /* 0x000fc8000f8ee23f */
[----:B------:R-:W-:-:S06]  /*68f0*/  ULOP3.LUT UR4, UR4, 0x18, URZ, 0x3c, !UPT ;  /* 0x0000001804047892 */ /* 0x000fcc000f8e3c3f */
[----:B------:R-:W-:-:S04]  /*6900*/  MOV R0, UR4 ;  /* 0x0000000400007c02 */ /* 0x000fc80008000f00 */
[----:B------:R-:W-:Y:S01]  /*6910*/  SYNCS.ARRIVE.TRANS64.A1T0 RZ, [R0+UR37+0x7090], RZ ;  /* 0x007090ff00ff79a7 */ /* 0x000fe20008100025 */
[----:B------:R-:W-:Y:S05]  /*6920*/  EXIT ;  /* 0x000000000000794d */ /* 0x000fea0003800000 */
.L_x_6:
[----:B------:R-:W-:-:S08]  /*6930*/  UISETP.NE.AND UP0, UPT, UR10, 0x1, UPT ;  /* 0x000000010a00788c */ /* 0x000fd0000bf05270 */
[----:B------:R-:W1:-:S00]  /*6940*/  USETMAXREG.DEALLOC.CTAPOOL 0x18 ;  /* 0x00000018000079c8 */ /* 0x000e4000080e0500 */
[----:B------:R-:W-:-:S13]  /*6950*/  PLOP3.LUT P0, PT, PT, PT, UP0, 0x80, 0x0 ;  /* 0x000000000000781c */ /* 0x000fda0003f0f008 */
[----:B------:R-:W-:Y:S05]  /*6960*/  @P0 EXIT ;  /* 0x000000000000094d */ /* 0x000fea0003800000 */
[----:B------:R-:W2:Y:S01]  /*6970*/  S2UR UR11, SR_CTAID.X ;  /* 0x00000000000b79c3 */ /* 0x000ea20000002500 */
[----:B------:R-:W-:Y:S01]  /*6980*/  ELECT P3, URZ, PT ;  /* 0x00000000003f782f */ /* 0x000fe20003860000 */
[----:B------:R-:W-:Y:S01]  /*6990*/  BSSY B0, `(.L_x_67) ;  /* 0x0000029000007945 */ /* 0x000fe20003800000 */
[----:B-1----:R-:W-:Y:S01]  /*69a0*/  IMAD.MOV.U32 R2, RZ, RZ, RZ ;  /* 0x000000ffff027224 */ /* 0x002fe200078e00ff */
[----:B------:R-:W-:Y:S01]  /*69b0*/  MOV R4, RZ ;  /* 0x000000ff00047202 */ /* 0x000fe20000000f00 */
[----:B------:R-:W-:-:S03]  /*69c0*/  IMAD.MOV.U32 R8, RZ, RZ, RZ ;  /* 0x000000ffff087224 */ /* 0x000fc600078e00ff */
[----:B------:R-:W1:Y:S08]  /*69d0*/  S2UR UR20, SR_CTAID.Y ;  /* 0x00000000001479c3 */ /* 0x000e700000002600 */
[----:B------:R-:W3:Y:S01]  /*69e0*/  S2UR UR21, SR_CTAID.Z ;  /* 0x00000000001579c3 */ /* 0x000ee20000002700 */
[----:B--2---:R-:W-:Y:S01]  /*69f0*/  USHF.L.U32 UR11, UR11, 0x7, URZ ;  /* 0x000000070b0b7899 */ /* 0x004fe2000800063f */
[----:B------:R-:W-:Y:S11]  /*6a00*/  @!P3 BRA `(.L_x_68) ;  /* 0x000000000084b947 */ /* 0x000ff60003800000 */
[----:B------:R-:W2:Y:S01]  /*6a10*/  S2R R4, SR_CgaCtaId ;  /* 0x0000000000047919 */ /* 0x000ea20000008800 */
[----:B------:R-:W-:Y:S01]  /*6a20*/  MOV R3, 0x400 ;  /* 0x0000040000037802 */ /* 0x000fe20000000f00 */
[----:B------:R-:W-:-:S03]  /*6a30*/  IMAD.MOV.U32 R5, RZ, RZ, 0x1 ;  /* 0x00000001ff057424 */ /* 0x000fc600078e00ff */
[----:B--2---:R-:W-:Y:S02]  /*6a40*/  LEA R4, R4, R3, 0x18 ;  /* 0x0000000304047211 */ /* 0x004fe400078ec0ff */
[----:B------:R-:W-:-:S04]  /*6a50*/  SHF.L.U32 R3, R5, 0x1f, RZ ;  /* 0x0000001f05037819 */ /* 0x000fc800000006ff */
[----:B------:R-:W2:Y:S02]  /*6a60*/  SYNCS.PHASECHK.TRANS64.TRYWAIT P0, [R4+URZ+0x7060], R3 ;  /* 0x00706003040075a7 */ /* 0x000ea4000800017f */
[----:B--2---:R-:W-:Y:S05]  /*6a70*/  @!P0 BRA `(.L_x_69) ;  /* 0x0000001000908947 */ /* 0x004fea0003800000 */
.L_x_106:
[----:B------:R-:W-:Y:S01]  /*6a80*/  ULOP3.LUT UR4, UR6, 0x2, URZ, 0xfc, !UPT ;  /* 0x0000000206047892 */ /* 0x000fe2000f8efc3f */
[----:B--2---:R-:W-:-:S03]  /*6a90*/  @P2 IMAD.MOV.U32 R3, RZ, RZ, 0x1000 ;  /* 0x00001000ff032424 */ /* 0x004fc600078e00ff */
[----:B------:R-:W-:Y:S01]  /*6aa0*/  UPRMT UR4, UR4, 0x9910, URZ ;  /* 0x0000991004047896 */ /* 0x000fe2000800003f */
[----:B------:R2:W-:Y:S03]  /*6ab0*/  @P2 SYNCS.ARRIVE.TRANS64 RZ, [R4+URZ+0x7050], R3 ;  /* 0x0070500304ff29a7 */ /* 0x0005e6000800003f */
[----:B------:R-:W-:-:S06]  /*6ac0*/  UISETP.NE.AND UP0, UPT, UR4, 0x2, UPT ;  /* 0x000000020400788c */ /* 0x000fcc000bf05270 */
[----:B------:R-:W-:-:S13]  /*6ad0*/  PLOP3.LUT P0, PT, PT, PT, UP0, 0x80, 0x0 ;  /* 0x000000000000781c */ /* 0x000fda0003f0f008 */
[----:B--2---:R-:W-:Y:S05]  /*6ae0*/  @P0 BRA `(.L_x_70) ;  /* 0x0000000000040947 */ /* 0x004fea0003800000 */
[----:B-1-3--:R-:W-:Y:S01]  /*6af0*/  BPT.TRAP 0x1 ;  /* 0x000000040000795c */ /* 0x00afe20000300000 */
.L_x_70:
[----:B------:R-:W-:-:S04]  /*6b00*/  LOP3.LUT P0, RZ, R0, 0x1f, RZ, 0xc0, !PT ;  /* 0x0000001f00ff7812 */ /* 0x000fc8000780c0ff */
[----:B------:R-:W-:-:S13]  /*6b10*/  PLOP3.LUT P0, PT, P0, P2, PT, 0x2a, 0x0 ;  /* 0x000000000000781c */ /* 0x000fda0000704572 */
[----:B------:R-:W-:Y:S05]  /*6b20*/  @P0 BRA `(.L_x_71) ;  /* 0x0000000000040947 */ /* 0x000fea0003800000 */
[----:B-1-3--:R-:W-:Y:S01]  /*6b30*/  BPT.TRAP 0x1 ;  /* 0x000000040000795c */ /* 0x00afe20000300000 */
.L_x_71:
[----:B------:R-:W-:Y:S01]  /*6b40*/  R2UR UR8, R4 ;  /* 0x00000000040872ca */ /* 0x000fe200000e0000 */
[----:B------:R-:W-:Y:S01]  /*6b50*/  ULDC.64 UR4, c[0x0][0x198] ;  /* 0x0000660000047ab9 */ /* 0x000fe20000000a00 */
[----:B------:R-:W-:Y:S01]  /*6b60*/  UMOV UR14, 0x0 ;  /* 0x00000000000e7882 */ /* 0x000fe20000000000 */
[----:B------:R-:W-:Y:S01]  /*6b70*/  UIADD3 UR4, UP0, UR4, 0xf0, URZ ;  /* 0x000000f004047890 */ /* 0x000fe2000ff1e03f */
[----:B------:R-:W-:Y:S01]  /*6b80*/  MOV R4, 0x1 ;  /* 0x0000000100047802 */ /* 0x000fe20000000f00 */
[----:B------:R-:W-:Y:S01]  /*6b90*/  UMOV UR15, 0x10000000 ;  /* 0x10000000000f7882 */ /* 0x000fe20000000000 */
[----:B------:R-:W-:Y:S01]  /*6ba0*/  UMOV UR10, URZ ;  /* 0x0000003f000a7c82 */ /* 0x000fe20008000000 */
[----:B------:R-:W-:Y:S01]  /*6bb0*/  UIADD3.X UR5, URZ, UR5, URZ, UP0, !UPT ;  /* 0x000000053f057290 */ /* 0x000fe200087fe43f */
[----:B------:R-:W-:Y:S01]  /*6bc0*/  IMAD.MOV.U32 R8, RZ, RZ, 0x40 ;  /* 0x00000040ff087424 */ /* 0x000fe200078e00ff */
[----:B-1----:R-:W-:Y:S01]  /*6bd0*/  UMOV UR12, UR20 ;  /* 0x00000014000c7c82 */ /* 0x002fe20008000000 */
[----:B---3--:R-:W-:-:S03]  /*6be0*/  UMOV UR13, UR21 ;  /* 0x00000015000d7c82 */ /* 0x008fc60008000000 */
[----:B------:R-:W-:-:S09]  /*6bf0*/  UIADD3 UR9, UR8, 0x7050, URZ ;  /* 0x0000705008097890 */ /* 0x000fd2000fffe03f */
[----:B------:R2:W-:Y:S02]  /*6c00*/  UTMALDG.4D [UR8], [UR4], desc[UR14] ;  /* 0x00000e08040075b4 */ /* 0x0005e40008019000 */
[----:B--2---:R-:W-:Y:S01]  /*6c10*/  NOP ;  /* 0x0000000000007918 */ /* 0x004fe20000000000 */
.L_x_68:
[----:B-1-3--:R-:W-:Y:S05]  /*6c20*/  BSYNC B0 ;  /* 0x0000000000007941 */ /* 0x00afea0003800000 */
.L_x_67:
[----:B------:R-:W1:Y:S01]  /*6c30*/  LDC R3, c[0x0][0x28c] ;  /* 0x0000a300ff037b82 */ /* 0x000e620000000800 */
[----:B------:R-:W-:Y:S01]  /*6c40*/  BSSY B0, `(.L_x_72) ;  /* 0x0000023000007945 */ /* 0x000fe20003800000 */
[----:B-1----:R-:W-:-:S13]  /*6c50*/  ISETP.GT.AND P4, PT, R3, RZ, P3 ;  /* 0x000000ff0300720c */ /* 0x002fda0001f84270 */
[----:B------:R-:W-:Y:S05]  /*6c60*/  @!P4 BRA `(.L_x_73) ;  /* 0x000000000080c947 */ /* 0x000fea0003800000 */
[----:B------:R-:W1:Y:S01]  /*6c70*/  S2R R5, SR_CgaCtaId ;  /* 0x0000000000057919 */ /* 0x000e620000008800 */
[----:B------:R-:W-:-:S04]  /*6c80*/  MOV R2, 0x400 ;  /* 0x0000040000027802 */ /* 0x000fc80000000f00 */
[----:B-1----:R-:W-:Y:S01]  /*6c90*/  LEA R2, R5, R2, 0x18 ;  /* 0x0000000205027211 */ /* 0x002fe200078ec0ff */
[----:B------:R-:W-:-:S05]  /*6ca0*/  IMAD.MOV.U32 R5, RZ, RZ, 0x1 ;  /* 0x00000001ff057424 */ /* 0x000fca00078e00ff */
[----:B------:R-:W-:-:S04]  /*6cb0*/  SHF.L.U32 R5, R5, 0x1f, RZ ;  /* 0x0000001f05057819 */ /* 0x000fc800000006ff */
[----:B------:R-:W1:Y:S02]  /*6cc0*/  SYNCS.PHASECHK.TRANS64.TRYWAIT P0, [R2+URZ+0x7028], R5 ;  /* 0x00702805020075a7 */ /* 0x000e64000800017f */
[----:B-1----:R-:W-:Y:S05]  /*6cd0*/  @!P0 BRA `(.L_x_74) ;  /* 0x00000010000c8947 */ /* 0x002fea0003800000 */
.L_x_107:
[----:B------:R-:W-:Y:S01]  /*6ce0*/  ULOP3.LUT UR4, UR6, 0x2, URZ, 0xfc, !UPT ;  /* 0x0000000206047892 */ /* 0x000fe2000f8efc3f */
[----:B-1----:R-:W-:-:S03]  /*6cf0*/  @P2 MOV R5, 0x1000 ;  /* 0x0000100000052802 */ /* 0x002fc60000000f00 */
[----:B------:R-:W-:Y:S01]  /*6d00*/  UPRMT UR4, UR4, 0x9910, URZ ;  /* 0x0000991004047896 */ /* 0x000fe2000800003f */
[----:B------:R1:W-:Y:S03]  /*6d10*/  @P2 SYNCS.ARRIVE.TRANS64 RZ, [R2+URZ+0x7000], R5 ;  /* 0x0070000502ff29a7 */ /* 0x0003e6000800003f */
[----:B------:R-:W-:-:S06]  /*6d20*/  UISETP.NE.AND UP0, UPT, UR4, 0x2, UPT ;  /* 0x000000020400788c */ /* 0x000fcc000bf05270 */
[----:B------:R-:W-:-:S13]  /*6d30*/  PLOP3.LUT P0, PT, PT, PT, UP0, 0x80, 0x0 ;  /* 0x000000000000781c */ /* 0x000fda0003f0f008 */
[----:B-1----:R-:W-:Y:S05]  /*6d40*/  @P0 BRA `(.L_x_75) ;  /* 0x0000000000040947 */ /* 0x002fea0003800000 */
[----:B------:R-:W-:Y:S01]  /*6d50*/  BPT.TRAP 0x1 ;  /* 0x000000040000795c */ /* 0x000fe20000300000 */
.L_x_75:
[----:B------:R-:W-:-:S04]  /*6d60*/  LOP3.LUT P0, RZ, R0, 0x1f, RZ, 0xc0, !PT ;  /* 0x0000001f00ff7812 */ /* 0x000fc8000780c0ff */
[----:B------:R-:W-:-:S13]  /*6d70*/  PLOP3.LUT P0, PT, P0, P2, PT, 0x2a, 0x0 ;  /* 0x000000000000781c */ /* 0x000fda0000704572 */
[----:B------:R-:W-:Y:S05]  /*6d80*/  @P0 BRA `(.L_x_76) ;  /* 0x0000000000040947 */ /* 0x000fea0003800000 */
[----:B------:R-:W-:Y:S01]  /*6d90*/  BPT.TRAP 0x1 ;  /* 0x000000040000795c */ /* 0x000fe20000300000 */
.L_x_76:
[----:B------:R-:W-:Y:S01]  /*6da0*/  R2UR UR17, R2 ;  /* 0x00000000021172ca */ /* 0x000fe200000e0000 */
[----:B------:R-:W-:Y:S01]  /*6db0*/  ULDC.64 UR4, c[0x0][0x198] ;  /* 0x0000660000047ab9 */ /* 0x000fe20000000a00 */
[----:B------:R-:W-:Y:S01]  /*6dc0*/  UMOV UR8, 0x0 ;  /* 0x0000000000087882 */ /* 0x000fe20000000000 */
[----:B------:R-:W-:Y:S01]  /*6dd0*/  UIADD3 UR4, UP0, UR4, 0x1f0, URZ ;  /* 0x000001f004047890 */ /* 0x000fe2000ff1e03f */
[----:B------:R-:W-:Y:S01]  /*6de0*/  IMAD.MOV.U32 R2, RZ, RZ, 0x1 ;  /* 0x00000001ff027424 */ /* 0x000fe200078e00ff */
[----:B------:R-:W-:Y:S01]  /*6df0*/  UMOV UR9, 0x10000000 ;  /* 0x1000000000097882 */ /* 0x000fe20000000000 */
[----:B------:R-:W-:Y:S01]  /*6e00*/  UMOV UR18, URZ ;  /* 0x0000003f00127c82 */ /* 0x000fe20008000000 */
[----:B------:R-:W-:Y:S01]  /*6e10*/  UIADD3.X UR5, URZ, UR5, URZ, UP0, !UPT ;  /* 0x000000053f057290 */ /* 0x000fe200087fe43f */
[----:B------:R-:W-:-:S05]  /*6e20*/  UMOV UR19, URZ ;  /* 0x0000003f00137c82 */ /* 0x000fca0008000000 */
[----:B------:R-:W-:Y:S02]  /*6e30*/  UIADD3 UR16, UR17, 0x2000, URZ ;  /* 0x0000200011107890 */ /* 0x000fe4000fffe03f */
[----:B------:R-:W-:-:S09]  /*6e40*/  UIADD3 UR17, UR17, 0x7000, URZ ;  /* 0x0000700011117890 */ /* 0x000fd2000fffe03f */
[----:B------:R1:W-:Y:S02]  /*6e50*/  UTMALDG.4D [UR16], [UR4], desc[UR8] ;  /* 0x00000810040075b4 */ /* 0x0003e40008019000 */
[----:B-1----:R-:W-:Y:S01]  /*6e60*/  NOP ;  /* 0x0000000000007918 */ /* 0x002fe20000000000 */
.L_x_73:
[----:B------:R-:W-:Y:S05]  /*6e70*/  BSYNC B0 ;  /* 0x0000000000007941 */ /* 0x000fea0003800000 */
.L_x_72:
[----:B------:R-:W-:Y:S04]  /*6e80*/  BSSY B0, `(.L_x_77) ;  /* 0x0000025000007945 */ /* 0x000fe80003800000 */
[----:B------:R-:W-:Y:S05]  /*6e90*/  @!P3 BRA `(.L_x_78) ;  /* 0x00000000008cb947 */ /* 0x000fea0003800000 */
[----:B------:R-:W1:Y:S01]  /*6ea0*/  S2R R6, SR_CgaCtaId ;  /* 0x0000000000067919 */ /* 0x000e620000008800 */
[----:B------:R-:W-:-:S04]  /*6eb0*/  MOV R5, 0x400 ;  /* 0x0000040000057802 */ /* 0x000fc80000000f00 */
[----:B-1----:R-:W-:Y:S01]  /*6ec0*/  LEA R7, R6, R5, 0x18 ;  /* 0x0000000506077211 */ /* 0x002fe200078ec0ff */
[----:B------:R-:W-:-:S03]  /*6ed0*/  IMAD.MOV.U32 R6, RZ, RZ, 0x1 ;  /* 0x00000001ff067424 */ /* 0x000fc600078e00ff */
[----:B------:R-:W-:Y:S02]  /*6ee0*/  LEA R5, R4, R7, 0x3 ;  /* 0x0000000704057211 */ /* 0x000fe400078e18ff */
[----:B------:R-:W-:-:S04]  /*6ef0*/  SHF.L.U32 R6, R6, 0x1f, RZ ;  /* 0x0000001f06067819 */ /* 0x000fc800000006ff */
[----:B------:R-:W1:Y:S02]  /*6f00*/  SYNCS.PHASECHK.TRANS64.TRYWAIT P0, [R5+URZ+0x7060], R6 ;  /* 0x00706006050075a7 */ /* 0x000e64000800017f */
[----:B-1----:R-:W-:Y:S05]  /*6f10*/  @!P0 BRA `(.L_x_79) ;  /* 0x0000000c00908947 */ /* 0x002fea0003800000 */
.L_x_108:
[----:B------:R-:W-:Y:S01]  /*6f20*/  ULOP3.LUT UR4, UR6, 0x2, URZ, 0xfc, !UPT ;  /* 0x0000000206047892 */ /* 0x000fe2000f8efc3f */
[----:B-1----:R-:W-:-:S03]  /*6f30*/  @P2 IMAD.MOV.U32 R6, RZ, RZ, 0x1000 ;  /* 0x00001000ff062424 */ /* 0x002fc600078e00ff */
[----:B------:R-:W-:Y:S01]  /*6f40*/  UPRMT UR4, UR4, 0x9910, URZ ;  /* 0x0000991004047896 */ /* 0x000fe2000800003f */
[----:B------:R1:W-:Y:S03]  /*6f50*/  @P2 SYNCS.ARRIVE.TRANS64 RZ, [R5+URZ+0x7050], R6 ;  /* 0x0070500605ff29a7 */ /* 0x0003e6000800003f */
[----:B------:R-:W-:-:S06]  /*6f60*/  UISETP.NE.AND UP0, UPT, UR4, 0x2, UPT ;  /* 0x000000020400788c */ /* 0x000fcc000bf05270 */
[----:B------:R-:W-:-:S13]  /*6f70*/  PLOP3.LUT P0, PT, PT, PT, UP0, 0x80, 0x0 ;  /* 0x000000000000781c */ /* 0x000fda0003f0f008 */
[----:B-1----:R-:W-:Y:S05]  /*6f80*/  @P0 BRA `(.L_x_80) ;  /* 0x0000000000040947 */ /* 0x002fea0003800000 */
[----:B------:R-:W-:Y:S01]  /*6f90*/  BPT.TRAP 0x1 ;  /* 0x000000040000795c */ /* 0x000fe20000300000 */
.L_x_80:
[----:B------:R-:W-:-:S04]  /*6fa0*/  LOP3.LUT P0, RZ, R0, 0x1f, RZ, 0xc0, !PT ;  /* 0x0000001f00ff7812 */ /* 0x000fc8000780c0ff */
[----:B------:R-:W-:-:S13]  /*6fb0*/  PLOP3.LUT P0, PT, P0, P2, PT, 0x2a, 0x0 ;  /* 0x000000000000781c */ /* 0x000fda0000704572 */
[----:B------:R-:W-:Y:S05]  /*6fc0*/  @P0 BRA `(.L_x_81) ;  /* 0x0000000000040947 */ /* 0x000fea0003800000 */
[----:B------:R-:W-:Y:S01]  /*6fd0*/  BPT.TRAP 0x1 ;  /* 0x000000040000795c */ /* 0x000fe20000300000 */
.L_x_81:
[----:B------:R-:W-:Y:S01]  /*6fe0*/  R2UR UR16, R4 ;  /* 0x00000000041072ca */ /* 0x000fe200000e0000 */
[----:B------:R-:W-:Y:S01]  /*6ff0*/  ULDC.64 UR8, c[0x0][0x198] ;  /* 0x0000660000087ab9 */ /* 0x000fe20000000a00 */
[----:B------:R-:W-:Y:S01]  /*7000*/  R2UR UR4, R7 ;  /* 0x00000000070472ca */ /* 0x000fe200000e0000 */
[----:B------:R-:W-:Y:S01]  /*7010*/  UIADD3 UR8, UP0, UR8, 0xf0, URZ ;  /* 0x000000f008087890 */ /* 0x000fe2000ff1e03f */
[----:B------:R-:W-:Y:S01]  /*7020*/  R2UR UR19, R8 ;  /* 0x00000000081372ca */ /* 0x000fe200000e0000 */
[----:B------:R-:W-:Y:S01]  /*7030*/  UMOV UR5, 0x10000000 ;  /* 0x1000000000057882 */ /* 0x000fe20000000000 */
[----:B------:R-:W-:Y:S01]  /*7040*/  R2UR UR17, R5 ;  /* 0x00000000051172ca */ /* 0x000fe200000e0000 */
[----:B------:R-:W-:Y:S01]  /*7050*/  UIADD3.X UR9, URZ, UR9, URZ, UP0, !UPT ;  /* 0x000000093f097290 */ /* 0x000fe200087fe43f */
[----:B------:R-:W-:-:S07]  /*7060*/  UMOV UR18, URZ ;  /* 0x0000003f00127c82 */ /* 0x000fce0008000000 */
[----:B------:R-:W-:Y:S02]  /*7070*/  ULEA UR16, UR16, UR4, 0xc ;  /* 0x0000000410107291 */ /* 0x000fe4000f8e603f */
[----:B------:R-:W-:Y:S02]  /*7080*/  UIADD3 UR19, UR11, UR19, URZ ;  /* 0x000000130b137290 */ /* 0x000fe4000fffe03f */
[----:B------:R-:W-:Y:S01]  /*7090*/  UIADD3 UR17, UR17, 0x7050, URZ ;  /* 0x0000705011117890 */ /* 0x000fe2000fffe03f */
[----:B------:R-:W-:-:S08]  /*70a0*/  UMOV UR4, 0x0 ;  /* 0x0000000000047882 */ /* 0x000fd00000000000 */
[----:B------:R1:W-:Y:S02]  /*70b0*/  UTMALDG.4D [UR16], [UR8], desc[UR4] ;  /* 0x00000410080075b4 */ /* 0x0003e40008019000 */
[----:B-1----:R-:W-:Y:S01]  /*70c0*/  NOP ;  /* 0x0000000000007918 */ /* 0x002fe20000000000 */
.L_x_78:
[----:B------:R-:W-:Y:S05]  /*70d0*/  BSYNC B0 ;  /* 0x0000000000007941 */ /* 0x000fea0003800000 */
.L_x_77:
[----:B------:R-:W-:Y:S01]  /*70e0*/  BSSY B0, `(.L_x_82) ;  /* 0x0000027000007945 */ /* 0x000fe20003800000 */
[----:B------:R-:W-:-:S03]  /*70f0*/  IMAD.MOV.U32 R8, RZ, RZ, RZ ;  /* 0x000000ffff087224 */ /* 0x000fc600078e00ff */
[----:B------:R-:W-:Y:S05]  /*7100*/  @!P4 BRA `(.L_x_83) ;  /* 0x000000000090c947 */ /* 0x000fea0003800000 */
[----:B------:R-:W1:Y:S01]  /*7110*/  S2R R5, SR_CgaCtaId ;  /* 0x0000000000057919 */ /* 0x000e620000008800 */
[----:B------:R-:W-:Y:S02]  /*7120*/  MOV R4, 0x400 ;  /* 0x0000040000047802 */ /* 0x000fe40000000f00 */
[----:B------:R-:W-:-:S04]  /*7130*/  MOV R7, 0x1 ;  /* 0x0000000100077802 */ /* 0x000fc80000000f00 */
[----:B------:R-:W-:Y:S02]  /*7140*/  SHF.L.U32 R7, R7, 0x1f, RZ ;  /* 0x0000001f07077819 */ /* 0x000fe400000006ff */
[----:B-1----:R-:W-:-:S05]  /*7150*/  LEA R5, R5, R4, 0x18 ;  /* 0x0000000405057211 */ /* 0x002fca00078ec0ff */
[----:B------:R-:W-:-:S04]  /*7160*/  IMAD R4, R2, 0x8, R5 ;  /* 0x0000000802047824 */ /* 0x000fc800078e0205 */
[----:B------:R-:W1:Y:S02]  /*7170*/  SYNCS.PHASECHK.TRANS64.TRYWAIT P0, [R4+URZ+0x7028], R7 ;  /* 0x00702807040075a7 */ /* 0x000e64000800017f */
[----:B-1----:R-:W-:Y:S05]  /*7180*/  @!P0 BRA `(.L_x_84) ;  /* 0x0000000c00088947 */ /* 0x002fea0003800000 */
.L_x_109:
        /* <DEDUP_REMOVED lines=8> */
.L_x_85:
[----:B------:R-:W-:-:S04]  /*7210*/  LOP3.LUT P0, RZ, R0, 0x1f, RZ, 0xc0, !PT ;  /* 0x0000001f00ff7812 */ /* 0x000fc8000780c0ff */
[----:B------:R-:W-:-:S13]  /*7220*/  PLOP3.LUT P0, PT, P0, P2, PT, 0x2a, 0x0 ;  /* 0x000000000000781c */ /* 0x000fda0000704572 */
[----:B------:R-:W-:Y:S05]  /*7230*/  @P0 BRA `(.L_x_86) ;  /* 0x0000000000040947 */ /* 0x000fea0003800000 */
[----:B------:R-:W-:Y:S01]  /*7240*/  BPT.TRAP 0x1 ;  /* 0x000000040000795c */ /* 0x000fe20000300000 */
.L_x_86:
[----:B------:R-:W-:Y:S01]  /*7250*/  LEA R5, R2, R5, 0xc ;  /* 0x0000000502057211 */ /* 0x000fe200078e60ff */
[----:B------:R-:W-:Y:S01]  /*7260*/  ULDC.64 UR4, c[0x0][0x198] ;  /* 0x0000660000047ab9 */ /* 0x000fe20000000a00 */
[----:B------:R-:W-:Y:S01]  /*7270*/  R2UR UR17, R4 ;  /* 0x00000000041172ca */ /* 0x000fe200000e0000 */
[----:B------:R-:W-:Y:S01]  /*7280*/  UIADD3 UR4, UP0, UR4, 0x2f0, URZ ;  /* 0x000002f004047890 */ /* 0x000fe2000ff1e03f */
[----:B------:R-:W-:Y:S01]  /*7290*/  R2UR UR16, R5 ;  /* 0x00000000051072ca */ /* 0x000fe200000e0000 */
[----:B------:R-:W-:Y:S01]  /*72a0*/  UMOV UR8, 0x0 ;  /* 0x0000000000087882 */ /* 0x000fe20000000000 */
[----:B------:R-:W-:Y:S01]  /*72b0*/  UMOV UR9, 0x10000000 ;  /* 0x1000000000097882 */ /* 0x000fe20000000000 */
[----:B------:R-:W-:Y:S01]  /*72c0*/  UIADD3.X UR5, URZ, UR5, URZ, UP0, !UPT ;  /* 0x000000053f057290 */ /* 0x000fe200087fe43f */
[----:B------:R-:W-:Y:S01]  /*72d0*/  VIADD R2, R2, 0x1 ;  /* 0x0000000102027836 */ /* 0x000fe20000000000 */
[----:B------:R-:W-:Y:S01]  /*72e0*/  UMOV UR18, URZ ;  /* 0x0000003f00127c82 */ /* 0x000fe20008000000 */
[----:B------:R-:W-:Y:S01]  /*72f0*/  UMOV UR19, URZ ;  /* 0x0000003f00137c82 */ /* 0x000fe20008000000 */
[----:B------:R-:W-:-:S04]  /*7300*/  IMAD.MOV.U32 R8, RZ, RZ, 0x1 ;  /* 0x00000001ff087424 */ /* 0x000fc800078e00ff */
[----:B------:R-:W-:Y:S02]  /*7310*/  UIADD3 UR17, UR17, 0x7000, URZ ;  /* 0x0000700011117890 */ /* 0x000fe4000fffe03f */
[----:B------:R-:W-:-:S09]  /*7320*/  UIADD3 UR16, UR16, 0x2000, URZ ;  /* 0x0000200010107890 */ /* 0x000fd2000fffe03f */
[----:B------:R1:W-:Y:S02]  /*7330*/  UTMALDG.4D [UR16], [UR4], desc[UR8] ;  /* 0x00000810040075b4 */ /* 0x0003e40008019000 */
[----:B-1----:R-:W-:Y:S01]  /*7340*/  NOP ;  /* 0x0000000000007918 */ /* 0x002fe20000000000 */
.L_x_83:
[----:B------:R-:W-:Y:S05]  /*7350*/  BSYNC B0 ;  /* 0x0000000000007941 */ /* 0x000fea0003800000 */
.L_x_82:
[----:B------:R-:W-:-:S13]  /*7360*/  ISETP.GE.AND P0, PT, R3, 0x41, PT ;  /* 0x000000410300780c */ /* 0x000fda0003f06270 */
[----:B------:R-:W-:Y:S05]  /*7370*/  @!P0 EXIT ;  /* 0x000000000000894d */ /* 0x000fea0003800000 */
[----:B------:R-:W-:Y:S01]  /*7380*/  IADD3 R3, R3, 0x3f, RZ ;  /* 0x0000003f03037810 */ /* 0x000fe20007ffe0ff */
[----:B------:R-:W-:Y:S01]  /*7390*/  BSSY B0, `(.L_x_87) ;  /* 0x000005b000007945 */ /* 0x000fe20003800000 */
[----:B------:R-:W-:Y:S02]  /*73a0*/  LOP3.LUT P0, RZ, R0, 0x1f, RZ, 0xc0, !PT ;  /* 0x0000001f00ff7812 */ /* 0x000fe4000780c0ff */
[----:B------:R-:W-:Y:S02]  /*73b0*/  SHF.R.S32.HI R0, RZ, 0x1f, R3 ;  /* 0x0000001fff007819 */ /* 0x000fe40000011403 */
[----:B------:R-:W-:Y:S02]  /*73c0*/  PLOP3.LUT P0, PT, P0, P2, PT, 0x2a, 0x0 ;  /* 0x000000000000781c */ /* 0x000fe40000704572 */
[----:B------:R-:W-:Y:S01]  /*73d0*/  LEA.HI R0, R0, R3, RZ, 0x6 ;  /* 0x0000000300007211 */ /* 0x000fe200078f30ff */
[----:B------:R-:W-:-:S03]  /*73e0*/  IMAD.U32 R3, RZ, RZ, UR6 ;  /* 0x00000006ff037e24 */ /* 0x000fc6000f8e00ff */
[----:B------:R-:W-:Y:S02]  /*73f0*/  SHF.R.S32.HI R4, RZ, 0x6, R0 ;  /* 0x00000006ff047819 */ /* 0x000fe40000011400 */
[----:B------:R-:W-:Y:S02]  /*7400*/  LOP3.LUT R0, R3, 0x2, RZ, 0xfc, !PT ;  /* 0x0000000203007812 */ /* 0x000fe400078efcff */
[----:B------:R-:W-:Y:S01]  /*7410*/  MOV R3, 0x1 ;  /* 0x0000000100037802 */ /* 0x000fe20000000f00 */
[----:B------:R-:W-:-:S07]  /*7420*/  IMAD.SHL.U32 R4, R4, 0x2, RZ ;  /* 0x0000000204047824 */ /* 0x000fce00078e00ff */
.L_x_98:
[----:B------:R-:W-:Y:S04]  /*7430*/  BSSY B1, `(.L_x_88) ;  /* 0x0000025000017945 */ /* 0x000fe80003800000 */
[----:B------:R-:W-:Y:S05]  /*7440*/  @!P3 BRA `(.L_x_89) ;  /* 0x00000000008cb947 */ /* 0x000fea0003800000 */
[----:B------:R-:W1:Y:S01]  /*7450*/  S2R R6, SR_CgaCtaId ;  /* 0x0000000000067919 */ /* 0x000e620000008800 */
[----:B------:R-:W-:-:S04]  /*7460*/  MOV R5, 0x400 ;  /* 0x0000040000057802 */ /* 0x000fc80000000f00 */
[----:B-1----:R-:W-:Y:S02]  /*7470*/  LEA R7, R6, R5, 0x18 ;  /* 0x0000000506077211 */ /* 0x002fe400078ec0ff */
[----:B------:R-:W-:-:S03]  /*7480*/  SHF.L.U32 R5, R3, 0x1f, RZ ;  /* 0x0000001f03057819 */ /* 0x000fc600000006ff */
[----:B------:R-:W-:-:S04]  /*7490*/  IMAD R6, R2, 0x8, R7 ;  /* 0x0000000802067824 */ /* 0x000fc800078e0207 */
[----:B------:R-:W1:Y:S02]  /*74a0*/  SYNCS.PHASECHK.TRANS64.TRYWAIT P4, [R6+URZ+0x7028], R5 ;  /* 0x00702805060075a7 */ /* 0x000e64000808017f */
[----:B-1----:R-:W-:Y:S05]  /*74b0*/  @!P4 BRA `(.L_x_90) ;  /* 0x000000080050c947 */ /* 0x002fea0003800000 */
.L_x_110:
[----:B-1----:R-:W-:-:S04]  /*74c0*/  @P2 IMAD.MOV.U32 R5, RZ, RZ, 0x1000 ;  /* 0x00001000ff052424 */ /* 0x002fc800078e00ff */
[----:B------:R1:W-:Y:S02]  /*74d0*/  @P2 SYNCS.ARRIVE.TRANS64 RZ, [R6+URZ+0x7000], R5 ;  /* 0x0070000506ff29a7 */ /* 0x0003e4000800003f */
[----:B-1----:R-:W-:-:S04]  /*74e0*/  PRMT R5, R0, 0x9910, RZ ;  /* 0x0000991000057816 */ /* 0x002fc800000000ff */
[----:B------:R-:W-:-:S13]  /*74f0*/  ISETP.NE.AND P4, PT, R5, 0x2, PT ;  /* 0x000000020500780c */ /* 0x000fda0003f85270 */
[----:B------:R-:W-:Y:S05]  /*7500*/  @P4 BRA `(.L_x_91) ;  /* 0x0000000000044947 */ /* 0x000fea0003800000 */
[----:B------:R-:W-:Y:S01]  /*7510*/  BPT.TRAP 0x1 ;  /* 0x000000040000795c */ /* 0x000fe20000300000 */
.L_x_91:
[----:B------:R-:W-:Y:S05]  /*7520*/  @P0 BRA `(.L_x_92) ;  /* 0x0000000000040947 */ /* 0x000fea0003800000 */
[----:B------:R-:W-:Y:S01]  /*7530*/  BPT.TRAP 0x1 ;  /* 0x000000040000795c */ /* 0x000fe20000300000 */
.L_x_92:
[----:B------:R-:W-:Y:S01]  /*7540*/  LEA R7, R2, R7, 0xc ;  /* 0x0000000702077211 */ /* 0x000fe200078e60ff */
[----:B------:R-:W-:Y:S01]  /*7550*/  ULDC.64 UR4, c[0x0][0x198] ;  /* 0x0000660000047ab9 */ /* 0x000fe20000000a00 */
[----:B------:R-:W-:Y:S01]  /*7560*/  R2UR UR17, R6 ;  /* 0x00000000061172ca */ /* 0x000fe200000e0000 */
[----:B------:R-:W-:Y:S01]  /*7570*/  UIADD3 UR4, UP0, UR4, 0x1f0, URZ ;  /* 0x000001f004047890 */ /* 0x000fe2000ff1e03f */
[----:B------:R-:W-:Y:S01]  /*7580*/  R2UR UR16, R7 ;  /* 0x00000000071072ca */ /* 0x000fe200000e0000 */
[----:B------:R-:W-:Y:S01]  /*7590*/  UMOV UR8, 0x0 ;  /* 0x0000000000087882 */ /* 0x000fe20000000000 */
[----:B------:R-:W-:Y:S01]  /*75a0*/  R2UR UR19, R8 ;  /* 0x00000000081372ca */ /* 0x000fe200000e0000 */
[----:B------:R-:W-:Y:S01]  /*75b0*/  UIADD3.X UR5, URZ, UR5, URZ, UP0, !UPT ;  /* 0x000000053f057290 */ /* 0x000fe200087fe43f */
[----:B------:R-:W-:Y:S01]  /*75c0*/  VIADD R5, R2, 0x1 ;  /* 0x0000000102057836 */ /* 0x000fe20000000000 */
[----:B------:R-:W-:Y:S01]  /*75d0*/  UMOV UR9, 0x10000000 ;  /* 0x1000000000097882 */ /* 0x000fe20000000000 */
[----:B------:R-:W-:-:S03]  /*75e0*/  UMOV UR18, URZ ;  /* 0x0000003f00127c82 */ /* 0x000fc60008000000 */
[----:B------:R-:W-:Y:S02]  /*75f0*/  ISETP.NE.AND P4, PT, R5, 0x5, PT ;  /* 0x000000050500780c */ /* 0x000fe40003f85270 */
[----:B------:R-:W-:Y:S02]  /*7600*/  UIADD3 UR17, UR17, 0x7000, URZ ;  /* 0x0000700011117890 */ /* 0x000fe4000fffe03f */
[----:B------:R-:W-:Y:S01]  /*7610*/  UIADD3 UR16, UR16, 0x2000, URZ ;  /* 0x0000200010107890 */ /* 0x000fe2000fffe03f */
[----:B------:R-:W-:Y:S01]  /*7620*/  SEL R2, RZ, 0x1, P4 ;  /* 0x00000001ff027807 */ /* 0x000fe20002000000 */
[----:B------:R-:W-:-:S03]  /*7630*/  USHF.L.U32 UR19, UR19, 0x6, URZ ;  /* 0x0000000613137899 */ /* 0x000fc6000800063f */
[----:B------:R-:W-:Y:S02]  /*7640*/  LOP3.LUT R3, R3, R2, RZ, 0x3c, !PT ;  /* 0x0000000203037212 */ /* 0x000fe400078e3cff */
[----:B------:R-:W-:-:S04]  /*7650*/  SEL R2, R5, RZ, P4 ;  /* 0x000000ff05027207 */ /* 0x000fc80002000000 */
[----:B------:R1:W-:Y:S02]  /*7660*/  UTMALDG.4D [UR16], [UR4], desc[UR8] ;  /* 0x00000810040075b4 */ /* 0x0003e40008019000 */
[----:B-1----:R-:W-:Y:S01]  /*7670*/  NOP ;  /* 0x0000000000007918 */ /* 0x002fe20000000000 */
.L_x_89:
[----:B------:R-:W-:Y:S05]  /*7680*/  BSYNC B1 ;  /* 0x0000000000017941 */ /* 0x000fea0003800000 */
.L_x_88:
[----:B------:R-:W-:Y:S01]  /*7690*/  ISETP.LT.OR P4, PT, R4, 0x4, !P3 ;  /* 0x000000040400780c */ /* 0x000fe20005f81670 */
[----:B------:R-:W-:-:S12]  /*76a0*/  BSSY B1, `(.L_x_93) ;  /* 0x0000026000017945 */ /* 0x000fd80003800000 */
[----:B------:R-:W-:Y:S05]  /*76b0*/  @P4 BRA `(.L_x_94) ;  /* 0x0000000000904947 */ /* 0x000fea0003800000 */
[----:B------:R-:W1:Y:S01]  /*76c0*/  S2R R6, SR_CgaCtaId ;  /* 0x0000000000067919 */ /* 0x000e620000008800 */
[----:B------:R-:W-:Y:S02]  /*76d0*/  MOV R5, 0x400 ;  /* 0x0000040000057802 */ /* 0x000fe40000000f00 */
[----:B------:R-:W-:Y:S02]  /*76e0*/  SHF.L.U32 R7, R3, 0x1f, RZ ;  /* 0x0000001f03077819 */ /* 0x000fe400000006ff */
[----:B-1----:R-:W-:-:S05]  /*76f0*/  LEA R5, R6, R5, 0x18 ;  /* 0x0000000506057211 */ /* 0x002fca00078ec0ff */
[----:B------:R-:W-:-:S04]  /*7700*/  IMAD R6, R2, 0x8, R5 ;  /* 0x0000000802067824 */ /* 0x000fc800078e0205 */
[----:B------:R-:W1:Y:S02]  /*7710*/  SYNCS.PHASECHK.TRANS64.TRYWAIT P4, [R6+URZ+0x7028], R7 ;  /* 0x00702807060075a7 */ /* 0x000e64000808017f */
[----:B-1----:R-:W-:Y:S05]  /*7720*/  @!P4 BRA `(.L_x_95) ;  /* 0x0000000400c8c947 */ /* 0x002fea0003800000 */
.L_x_111:
[----:B-1----:R-:W-:-:S04]  /*7730*/  @P1 MOV R7, 0x1000 ;  /* 0x0000100000071802 */ /* 0x002fc80000000f00 */
[----:B------:R1:W-:Y:S02]  /*7740*/  @P1 SYNCS.ARRIVE.TRANS64 RZ, [R6+URZ+0x7000], R7 ;  /* 0x0070000706ff19a7 */ /* 0x0003e4000800003f */
[----:B-1----:R-:W-:-:S04]  /*7750*/  PRMT R7, R0, 0x9910, RZ ;  /* 0x0000991000077816 */ /* 0x002fc800000000ff */
[----:B------:R-:W-:-:S13]  /*7760*/  ISETP.NE.AND P4, PT, R7, 0x2, PT ;  /* 0x000000020700780c */ /* 0x000fda0003f85270 */
[----:B------:R-:W-:Y:S05]  /*7770*/  @P4 BRA `(.L_x_96) ;  /* 0x0000000000044947 */ /* 0x000fea0003800000 */
[----:B------:R-:W-:Y:S01]  /*7780*/  BPT.TRAP 0x1 ;  /* 0x000000040000795c */ /* 0x000fe20000300000 */
.L_x_96:
[----:B------:R-:W-:Y:S05]  /*7790*/  @P0 BRA `(.L_x_97) ;  /* 0x0000000000040947 */ /* 0x000fea0003800000 */
[----:B------:R-:W-:Y:S01]  /*77a0*/  BPT.TRAP 0x1 ;  /* 0x000000040000795c */ /* 0x000fe20000300000 */
.L_x_97:
[----:B------:R-:W-:Y:S01]  /*77b0*/  IMAD R5, R2, 0x1000, R5 ;  /* 0x0000100002057824 */ /* 0x000fe200078e0205 */
[----:B------:R-:W-:Y:S01]  /*77c0*/  R2UR UR17, R6 ;  /* 0x00000000061172ca */ /* 0x000fe200000e0000 */
        /* <DEDUP_REMOVED lines=9> */
[----:B------:R-:W-:-:S03]  /*7860*/  IADD3 R8, R8, 0x1, RZ ;  /* 0x0000000108087810 */ /* 0x000fc60007ffe0ff */
[----:B------:R-:W-:Y:S01]  /*7870*/  UIADD3 UR17, UR17, 0x7000, URZ ;  /* 0x0000700011117890 */ /* 0x000fe2000fffe03f */
[C---:B------:R-:W-:Y:S01]  /*7880*/  ISETP.NE.AND P4, PT, R2.reuse, 0x5, PT ;  /* 0x000000050200780c */ /* 0x040fe20003f85270 */
[----:B------:R-:W-:Y:S02]  /*7890*/  USHF.L.U32 UR19, UR19, 0x6, URZ ;  /* 0x0000000613137899 */ /* 0x000fe4000800063f */
[----:B------:R-:W-:Y:S01]  /*78a0*/  UIADD3 UR16, UR16, 0x2000, URZ ;  /* 0x0000200010107890 */ /* 0x000fe2000fffe03f */
[----:B------:R-:W-:Y:S02]  /*78b0*/  SEL R6, RZ, 0x1, P4 ;  /* 0x00000001ff067807 */ /* 0x000fe40002000000 */
[----:B------:R-:W-:Y:S02]  /*78c0*/  SEL R2, R2, RZ, P4 ;  /* 0x000000ff02027207 */ /* 0x000fe40002000000 */
[----:B------:R-:W-:-:S04]  /*78d0*/  LOP3.LUT R3, R3, R6, RZ, 0x3c, !PT ;  /* 0x0000000603037212 */ /* 0x000fc800078e3cff */
[----:B------:R1:W-:Y:S02]  /*78e0*/  UTMALDG.4D [UR16], [UR4], desc[UR8] ;  /* 0x00000810040075b4 */ /* 0x0003e40008019000 */
[----:B-1----:R-:W-:Y:S01]  /*78f0*/  NOP ;  /* 0x0000000000007918 */ /* 0x002fe20000000000 */
.L_x_94:
[----:B------:R-:W-:Y:S05]  /*7900*/  BSYNC B1 ;  /* 0x0000000000017941 */ /* 0x000fea0003800000 */
.L_x_93:
[C---:B------:R-:W-:Y:S01]  /*7910*/  ISETP.GT.AND P4, PT, R4.reuse, 0x4, PT ;  /* 0x000000040400780c */ /* 0x040fe20003f84270 */
[----:B------:R-:W-:-:S12]  /*7920*/  VIADD R4, R4, 0xfffffffe ;  /* 0xfffffffe04047836 */ /* 0x000fd80000000000 */
[----:B------:R-:W-:Y:S05]  /*7930*/  @P4 BRA `(.L_x_98) ;  /* 0xfffffff800bc4947 */ /* 0x000fea000383ffff */
[----:B------:R-:W-:Y:S05]  /*7940*/  BSYNC B0 ;  /* 0x0000000000007941 */ /* 0x000fea0003800000 */
.L_x_87:
[----:B------:R-:W-:Y:S05]  /*7950*/  EXIT ;  /* 0x000000000000794d */ /* 0x000fea0003800000 */
.L_x_15:
[----:B--2---:R-:W-:-:S04]  /*7960*/  IMAD.U32 R3, RZ, RZ, UR6 ;  /* 0x00000006ff037e24 */ /* 0x004fc8000f8e00ff */
[----:B------:R2:W3:Y:S03]  /*7970*/  SYNCS.PHASECHK.TRANS64.TRYWAIT P1, [R3+URZ+0x7050], R2 ;  /* 0x00705002030075a7 */ /* 0x0004e6000802017f */
[----:B---3--:R-:W-:Y:S05]  /*7980*/  @!P1 NANOSLEEP.SYNCS 0x989680 ;  /* 0x009896800000995d */ /* 0x008fea0003900000 */
[----:B------:R-:W3:Y:S02]  /*7990*/  @!P1 SYNCS.PHASECHK.TRANS64 P1, [R3+URZ+0x7050], R2 ;  /* 0x00705002030095a7 */ /* 0x000ee4000802007f */
[----:B---3--:R-:W-:Y:S05]  /*79a0*/  @!P1 BRA `(.L_x_15) ;  /* 0xfffffffc00ec9947 */ /* 0x008fea000383ffff */
[----:B------:R-:W-:Y:S05]  /*79b0*/  BRA `(.L_x_99) ;  /* 0xffffff9000f47947 */ /* 0x000fea000383ffff */
.L_x_17:
[----:B--2---:R-:W-:-:S04]  /*79c0*/  MOV R2, UR37 ;  /* 0x0000002500027c02 */ /* 0x004fc80008000f00 */
[----:B------:R2:W3:Y:S03]  /*79d0*/  SYNCS.PHASECHK.TRANS64.TRYWAIT P1, [R2+URZ+0x7000], R7 ;  /* 0x00700007020075a7 */ /* 0x0004e6000802017f */
[----:B---3--:R-:W-:Y:S05]  /*79e0*/  @!P1 NANOSLEEP.SYNCS 0x989680 ;  /* 0x009896800000995d */ /* 0x008fea0003900000 */
[----:B------:R-:W3:Y:S02]  /*79f0*/  @!P1 SYNCS.PHASECHK.TRANS64 P1, [R2+URZ+0x7000], R7 ;  /* 0x00700007020095a7 */ /* 0x000ee4000802007f */
[----:B---3--:R-:W-:Y:S05]  /*7a00*/  @!P1 BRA `(.L_x_17) ;  /* 0xfffffffc00ec9947 */ /* 0x008fea000383ffff */
[----:B------:R-:W-:Y:S05]  /*7a10*/  BRA `(.L_x_100) ;  /* 0xffffff9000fc7947 */ /* 0x000fea000383ffff */
.L_x_18:
[----:B--2---:R-:W-:-:S04]  /*7a20*/  IMAD.U32 R3, RZ, RZ, UR16 ;  /* 0x00000010ff037e24 */ /* 0x004fc8000f8e00ff */
[----:B------:R2:W3:Y:S03]  /*7a30*/  SYNCS.PHASECHK.TRANS64.TRYWAIT P1, [R3+URZ+-0x8], R2 ;  /* 0xfffff802030075a7 */ /* 0x0004e6000802017f */
[----:B---3--:R-:W-:Y:S05]  /*7a40*/  @!P1 NANOSLEEP.SYNCS 0x989680 ;  /* 0x009896800000995d */ /* 0x008fea0003900000 */
[----:B------:R-:W3:Y:S02]  /*7a50*/  @!P1 SYNCS.PHASECHK.TRANS64 P1, [R3+URZ+-0x8], R2 ;  /* 0xfffff802030095a7 */ /* 0x000ee4000802007f */
[----:B---3--:R-:W-:Y:S05]  /*7a60*/  @!P1 BRA `(.L_x_18) ;  /* 0xfffffffc00ec9947 */ /* 0x008fea000383ffff */
[----:B------:R-:W-:Y:S05]  /*7a70*/  BRA `(.L_x_101) ;  /* 0xffffff9000f87947 */ /* 0x000fea000383ffff */
.L_x_20:
[----:B-1----:R-:W-:-:S04]  /*7a80*/  IMAD.U32 R8, RZ, RZ, UR37 ;  /* 0x00000025ff087e24 */ /* 0x002fc8000f8e00ff */
[----:B------:R1:W2:Y:S03]  /*7a90*/  SYNCS.PHASECHK.TRANS64.TRYWAIT P1, [R8+URZ+0x7008], R7 ;  /* 0x00700807080075a7 */ /* 0x0002a6000802017f */
[----:B--2---:R-:W-:Y:S05]  /*7aa0*/  @!P1 NANOSLEEP.SYNCS 0x989680 ;  /* 0x009896800000995d */ /* 0x004fea0003900000 */
[----:B------:R-:W2:Y:S02]  /*7ab0*/  @!P1 SYNCS.PHASECHK.TRANS64 P1, [R8+URZ+0x7008], R7 ;  /* 0x00700807080095a7 */ /* 0x000ea4000802007f */
[----:B--2---:R-:W-:Y:S05]  /*7ac0*/  @!P1 BRA `(.L_x_20) ;  /* 0xfffffffc00ec9947 */ /* 0x004fea000383ffff */
[----:B------:R-:W-:Y:S05]  /*7ad0*/  BRA `(.L_x_102) ;  /* 0xffffffa8004c7947 */ /* 0x000fea000383ffff */
.L_x_25:
[----:B-1----:R-:W-:-:S04]  /*7ae0*/  MOV R13, UR6 ;  /* 0x00000006000d7c02 */ /* 0x002fc80008000f00 */
[----:B------:R1:W2:Y:S03]  /*7af0*/  SYNCS.PHASECHK.TRANS64.TRYWAIT P2, [R13+URZ+0x7000], R4 ;  /* 0x007000040d0075a7 */ /* 0x0002a6000804017f */
[----:B--2---:R-:W-:Y:S05]  /*7b00*/  @!P2 NANOSLEEP.SYNCS 0x989680 ;  /* 0x009896800000a95d */ /* 0x004fea0003900000 */
[----:B------:R-:W2:Y:S02]  /*7b10*/  @!P2 SYNCS.PHASECHK.TRANS64 P2, [R13+URZ+0x7000], R4 ;  /* 0x007000040d00a5a7 */ /* 0x000ea4000804007f */
[----:B--2---:R-:W-:Y:S05]  /*7b20*/  @!P2 BRA `(.L_x_25) ;  /* 0xfffffffc00eca947 */ /* 0x004fea000383ffff */
[----:B------:R-:W-:Y:S05]  /*7b30*/  BRA `(.L_x_103) ;  /* 0xffffffac00147947 */ /* 0x000fea000383ffff */
.L_x_29:
[----:B-1----:R-:W-:-:S04]  /*7b40*/  IMAD.U32 R8, RZ, RZ, UR6 ;  /* 0x00000006ff087e24 */ /* 0x002fc8000f8e00ff */
[----:B------:R1:W2:Y:S03]  /*7b50*/  SYNCS.PHASECHK.TRANS64.TRYWAIT P2, [R8+URZ+0x7000], R11 ;  /* 0x0070000b080075a7 */ /* 0x0002a6000804017f */
[----:B--2---:R-:W-:Y:S05]  /*7b60*/  @!P2 NANOSLEEP.SYNCS 0x989680 ;  /* 0x009896800000a95d */ /* 0x004fea0003900000 */
[----:B------:R-:W2:Y:S02]  /*7b70*/  @!P2 SYNCS.PHASECHK.TRANS64 P2, [R8+URZ+0x7000], R11 ;  /* 0x0070000b0800a5a7 */ /* 0x000ea4000804007f */
[----:B--2---:R-:W-:Y:S05]  /*7b80*/  @!P2 BRA `(.L_x_29) ;  /* 0xfffffffc00eca947 */ /* 0x004fea000383ffff */
[----:B------:R-:W-:Y:S05]  /*7b90*/  BRA `(.L_x_28) ;  /* 0xffffffbc00c47947 */ /* 0x000fea000383ffff */
.L_x_37:
[----:B-1----:R-:W-:-:S04]  /*7ba0*/  IMAD.U32 R11, RZ, RZ, UR6 ;  /* 0x00000006ff0b7e24 */ /* 0x002fc8000f8e00ff */
[----:B------:R1:W2:Y:S03]  /*7bb0*/  SYNCS.PHASECHK.TRANS64.TRYWAIT P2, [R11+URZ+0x7000], R4 ;  /* 0x007000040b0075a7 */ /* 0x0002a6000804017f */
[----:B--2---:R-:W-:Y:S05]  /*7bc0*/  @!P2 NANOSLEEP.SYNCS 0x989680 ;  /* 0x009896800000a95d */ /* 0x004fea0003900000 */
[----:B------:R-:W2:Y:S02]  /*7bd0*/  @!P2 SYNCS.PHASECHK.TRANS64 P2, [R11+URZ+0x7000], R4 ;  /* 0x007000040b00a5a7 */ /* 0x000ea4000804007f */
[----:B--2---:R-:W-:Y:S05]  /*7be0*/  @!P2 BRA `(.L_x_37) ;  /* 0xfffffffc00eca947 */ /* 0x004fea000383ffff */
[----:B------:R-:W-:Y:S05]  /*7bf0*/  BRA `(.L_x_104) ;  /* 0xffffffc000b47947 */ /* 0x000fea000383ffff */
.L_x_41:
[----:B-1----:R-:W-:-:S04]  /*7c00*/  MOV R9, UR6 ;  /* 0x0000000600097c02 */ /* 0x002fc80008000f00 */
[----:B------:R1:W2:Y:S03]  /*7c10*/  SYNCS.PHASECHK.TRANS64.TRYWAIT P2, [R9+URZ+0x7000], R10 ;  /* 0x0070000a090075a7 */ /* 0x0002a6000804017f */
[----:B--2---:R-:W-:Y:S05]  /*7c20*/  @!P2 NANOSLEEP.SYNCS 0x989680 ;  /* 0x009896800000a95d */ /* 0x004fea0003900000 */
[----:B------:R-:W2:Y:S02]  /*7c30*/  @!P2 SYNCS.PHASECHK.TRANS64 P2, [R9+URZ+0x7000], R10 ;  /* 0x0070000a0900a5a7 */ /* 0x000ea4000804007f */
[----:B--2---:R-:W-:Y:S05]  /*7c40*/  @!P2 BRA `(.L_x_41) ;  /* 0xfffffffc00eca947 */ /* 0x004fea000383ffff */
[----:B------:R-:W-:Y:S05]  /*7c50*/  BRA `(.L_x_40) ;  /* 0xffffffd800687947 */ /* 0x000fea000383ffff */
.L_x_57:
[----:B-1----:R-:W-:-:S04]  /*7c60*/  IMAD.U32 R3, RZ, RZ, UR16 ;  /* 0x00000010ff037e24 */ /* 0x002fc8000f8e00ff */
[----:B------:R1:W2:Y:S03]  /*7c70*/  SYNCS.PHASECHK.TRANS64.TRYWAIT P0, [R3+URZ+0x8], R0 ;  /* 0x00000800030075a7 */ /* 0x0002a6000800017f */
[----:B--2---:R-:W-:Y:S05]  /*7c80*/  @!P0 NANOSLEEP.SYNCS 0x989680 ;  /* 0x009896800000895d */ /* 0x004fea0003900000 */
[----:B------:R-:W2:Y:S02]  /*7c90*/  @!P0 SYNCS.PHASECHK.TRANS64 P0, [R3+URZ+0x8], R0 ;  /* 0x00000800030085a7 */ /* 0x000ea4000800007f */
[----:B--2---:R-:W-:Y:S05]  /*7ca0*/  @!P0 BRA `(.L_x_57) ;  /* 0xfffffffc00ec8947 */ /* 0x004fea000383ffff */
[----:B------:R-:W-:Y:S05]  /*7cb0*/  BRA `(.L_x_105) ;  /* 0xffffffe0007c7947 */ /* 0x000fea000383ffff */
.L_x_69:
[----:B--2---:R2:W4:Y:S02]  /*7cc0*/  SYNCS.PHASECHK.TRANS64.TRYWAIT P0, [R4+URZ+0x7060], R3 ;  /* 0x00706003040075a7 */ /* 0x004524000800017f */
[----:B----4-:R-:W-:Y:S05]  /*7cd0*/  @!P0 NANOSLEEP.SYNCS 0x989680 ;  /* 0x009896800000895d */ /* 0x010fea0003900000 */
[----:B------:R-:W4:Y:S02]  /*7ce0*/  @!P0 SYNCS.PHASECHK.TRANS64 P0, [R4+URZ+0x7060], R3 ;  /* 0x00706003040085a7 */ /* 0x000f24000800007f */
[----:B----4-:R-:W-:Y:S05]  /*7cf0*/  @!P0 BRA `(.L_x_69) ;  /* 0xfffffffc00f08947 */ /* 0x010fea000383ffff */
[----:B------:R-:W-:Y:S05]  /*7d00*/  BRA `(.L_x_106) ;  /* 0xffffffec005c7947 */ /* 0x000fea000383ffff */
.L_x_74:
[----:B-1----:R1:W2:Y:S02]  /*7d10*/  SYNCS.PHASECHK.TRANS64.TRYWAIT P0, [R2+URZ+0x7028], R5 ;  /* 0x00702805020075a7 */ /* 0x0022a4000800017f */
[----:B--2---:R-:W-:Y:S05]  /*7d20*/  @!P0 NANOSLEEP.SYNCS 0x989680 ;  /* 0x009896800000895d */ /* 0x004fea0003900000 */
[----:B------:R-:W2:Y:S02]  /*7d30*/  @!P0 SYNCS.PHASECHK.TRANS64 P0, [R2+URZ+0x7028], R5 ;  /* 0x00702805020085a7 */ /* 0x000ea4000800007f */
[----:B--2---:R-:W-:Y:S05]  /*7d40*/  @!P0 BRA `(.L_x_74) ;  /* 0xfffffffc00f08947 */ /* 0x004fea000383ffff */
[----:B------:R-:W-:Y:S05]  /*7d50*/  BRA `(.L_x_107) ;  /* 0xffffffec00e07947 */ /* 0x000fea000383ffff */
.L_x_79:
[----:B-1----:R1:W2:Y:S02]  /*7d60*/  SYNCS.PHASECHK.TRANS64.TRYWAIT P0, [R5+URZ+0x7060], R6 ;  /* 0x00706006050075a7 */ /* 0x0022a4000800017f */
[----:B--2---:R-:W-:Y:S05]  /*7d70*/  @!P0 NANOSLEEP.SYNCS 0x989680 ;  /* 0x009896800000895d */ /* 0x004fea0003900000 */
[----:B------:R-:W2:Y:S02]  /*7d80*/  @!P0 SYNCS.PHASECHK.TRANS64 P0, [R5+URZ+0x7060], R6 ;  /* 0x00706006050085a7 */ /* 0x000ea4000800007f */
[----:B--2---:R-:W-:Y:S05]  /*7d90*/  @!P0 BRA `(.L_x_79) ;  /* 0xfffffffc00f08947 */ /* 0x004fea000383ffff */
[----:B------:R-:W-:Y:S05]  /*7da0*/  BRA `(.L_x_108) ;  /* 0xfffffff0005c7947 */ /* 0x000fea000383ffff */
.L_x_84:
[----:B-1----:R1:W2:Y:S02]  /*7db0*/  SYNCS.PHASECHK.TRANS64.TRYWAIT P0, [R4+URZ+0x7028], R7 ;  /* 0x00702807040075a7 */ /* 0x0022a4000800017f */
[----:B--2---:R-:W-:Y:S05]  /*7dc0*/  @!P0 NANOSLEEP.SYNCS 0x989680 ;  /* 0x009896800000895d */ /* 0x004fea0003900000 */
[----:B------:R-:W2:Y:S02]  /*7dd0*/  @!P0 SYNCS.PHASECHK.TRANS64 P0, [R4+URZ+0x7028], R7 ;  /* 0x00702807040085a7 */ /* 0x000ea4000800007f */
[----:B--2---:R-:W-:Y:S05]  /*7de0*/  @!P0 BRA `(.L_x_84) ;  /* 0xfffffffc00f08947 */ /* 0x004fea000383ffff */
[----:B------:R-:W-:Y:S05]  /*7df0*/  BRA `(.L_x_109) ;  /* 0xfffffff000e47947 */ /* 0x000fea000383ffff */
.L_x_90:
[----:B-1----:R1:W2:Y:S02]  /*7e00*/  SYNCS.PHASECHK.TRANS64.TRYWAIT P4, [R6+URZ+0x7028], R5 ;  /* 0x00702805060075a7 */ /* 0x0022a4000808017f */
[----:B--2---:R-:W-:Y:S05]  /*7e10*/  @!P4 NANOSLEEP.SYNCS 0x989680 ;  /* 0x009896800000c95d */ /* 0x004fea0003900000 */
[----:B------:R-:W2:Y:S02]  /*7e20*/  @!P4 SYNCS.PHASECHK.TRANS64 P4, [R6+URZ+0x7028], R5 ;  /* 0x007028050600c5a7 */ /* 0x000ea4000808007f */
[----:B--2---:R-:W-:Y:S05]  /*7e30*/  @!P4 BRA `(.L_x_90) ;  /* 0xfffffffc00f0c947 */ /* 0x004fea000383ffff */
[----:B------:R-:W-:Y:S05]  /*7e40*/  BRA `(.L_x_110) ;  /* 0xfffffff4009c7947 */ /* 0x000fea000383ffff */
.L_x_95:
[----:B-1----:R1:W2:Y:S02]  /*7e50*/  SYNCS.PHASECHK.TRANS64.TRYWAIT P4, [R6+URZ+0x7028], R7 ;  /* 0x00702807060075a7 */ /* 0x0022a4000808017f */
[----:B--2---:R-:W-:Y:S05]  /*7e60*/  @!P4 NANOSLEEP.SYNCS 0x989680 ;  /* 0x009896800000c95d */ /* 0x004fea0003900000 */
[----:B------:R-:W2:Y:S02]  /*7e70*/  @!P4 SYNCS.PHASECHK.TRANS64 P4, [R6+URZ+0x7028], R7 ;  /* 0x007028070600c5a7 */ /* 0x000ea4000808007f */
[----:B--2---:R-:W-:Y:S05]  /*7e80*/  @!P4 BRA `(.L_x_95) ;  /* 0xfffffffc00f0c947 */ /* 0x004fea000383ffff */
[----:B------:R-:W-:Y:S05]  /*7e90*/  BRA `(.L_x_111) ;  /* 0xfffffff800247947 */ /* 0x000fea000383ffff */
        .weak           $__internal_0_$__cuda_sm20_rcp_rn_f32_slowpath
        .type           $__internal_0_$__cuda_sm20_rcp_rn_f32_slowpath,@function
        .size           $__internal_0_$__cuda_sm20_rcp_rn_f32_slowpath,(.L_x_117 - $__internal_0_$__cuda_sm20_rcp_rn_f32_slowpath)
$__internal_0_$__cuda_sm20_rcp_rn_f32_slowpath:
[----:B------:R-:W-:Y:S01]  /*7ea0*/  IMAD.SHL.U32 R0, R2, 0x2, RZ ;  /* 0x0000000202007824 */ /* 0x000fe200078e00ff */
[----:B------:R-:W-:Y:S04]  /*7eb0*/  BSSY B2, `(.L_x_112) ;  /* 0x0000030000027945 */ /* 0x000fe80003800000 */
[----:B------:R-:W-:-:S04]  /*7ec0*/  SHF.R.U32.HI R18, RZ, 0x18, R0 ;  /* 0x00000018ff127819 */ /* 0x000fc80000011600 */
[----:B------:R-:W-:-:S13]  /*7ed0*/  ISETP.NE.U32.AND P0, PT, R18, RZ, PT ;  /* 0x000000ff1200720c */ /* 0x000fda0003f05070 */
[----:B------:R-:W-:Y:S05]  /*7ee0*/  @P0 BRA `(.L_x_113) ;  /* 0x0000000000280947 */ /* 0x000fea0003800000 */
[----:B------:R-:W-:-:S04]  /*7ef0*/  SHF.L.U32 R0, R2, 0x1, RZ ;  /* 0x0000000102007819 */ /* 0x000fc800000006ff */
[----:B------:R-:W-:-:S13]  /*7f00*/  ISETP.NE.AND P0, PT, R0, RZ, PT ;  /* 0x000000ff0000720c */ /* 0x000fda0003f05270 */
[----:B------:R-:W-:Y:S01]  /*7f10*/  @P0 FFMA R10, R2, 1.84467440737095516160e+19, RZ ;  /* 0x5f800000020a0823 */ /* 0x000fe200000000ff */
[----:B------:R-:W-:Y:S08]  /*7f20*/  @!P0 MUFU.RCP R3, R2 ;  /* 0x0000000200038308 */ /* 0x000ff00000001000 */
[----:B------:R-:W1:Y:S02]  /*7f30*/  @P0 MUFU.RCP R13, R10 ;  /* 0x0000000a000d0308 */ /* 0x000e640000001000 */
[----:B-1----:R-:W-:-:S04]  /*7f40*/  @P0 FFMA R0, R10, R13, -1 ;  /* 0xbf8000000a000423 */ /* 0x002fc8000000000d */
[----:B------:R-:W-:-:S04]  /*7f50*/  @P0 FADD.FTZ R0, -R0, -RZ ;  /* 0x800000ff00000221 */ /* 0x000fc80000010100 */
[----:B------:R-:W-:-:S04]  /*7f60*/  @P0 FFMA R0, R13, R0, R13 ;  /* 0x000000000d000223 */ /* 0x000fc8000000000d */
[----:B------:R-:W-:Y:S01]  /*7f70*/  @P0 FFMA R3, R0, 1.84467440737095516160e+19, RZ ;  /* 0x5f80000000030823 */ /* 0x000fe200000000ff */
[----:B------:R-:W-:Y:S06]  /*7f80*/  BRA `(.L_x_114) ;  /* 0x0000000000887947 */ /* 0x000fec0003800000 */
.L_x_113:
[----:B------:R-:W-:-:S05]  /*7f90*/  VIADD R19, R18, 0xffffff03 ;  /* 0xffffff0312137836 */ /* 0x000fca0000000000 */
[----:B------:R-:W-:-:S13]  /*7fa0*/  ISETP.GT.U32.AND P0, PT, R19, 0x1, PT ;  /* 0x000000011300780c */ /* 0x000fda0003f04070 */
[----:B------:R-:W-:Y:S05]  /*7fb0*/  @P0 BRA `(.L_x_115) ;  /* 0x0000000000780947 */ /* 0x000fea0003800000 */
[----:B------:R-:W-:Y:S01]  /*7fc0*/  LOP3.LUT R0, R2, 0x7fffff, RZ, 0xc0, !PT ;  /* 0x007fffff02007812 */ /* 0x000fe200078ec0ff */
[----:B------:R-:W-:-:S03]  /*7fd0*/  IMAD.MOV.U32 R14, RZ, RZ, 0x3 ;  /* 0x00000003ff0e7424 */ /* 0x000fc600078e00ff */
[----:B------:R-:W-:Y:S02]  /*7fe0*/  LOP3.LUT R0, R0, 0x3f800000, RZ, 0xfc, !PT ;  /* 0x3f80000000007812 */ /* 0x000fe400078efcff */
[----:B------:R-:W-:Y:S02]  /*7ff0*/  SHF.L.U32 R14, R14, R19, RZ ;  /* 0x000000130e0e7219 */ /* 0x000fe400000006ff */
[----:B------:R-:W1:Y:S02]  /*8000*/  MUFU.RCP R3, R0 ;  /* 0x0000000000037308 */ /* 0x000e640000001000 */
[----:B-1----:R-:W-:-:S04]  /*8010*/  FFMA R10, R0, R3, -1 ;  /* 0xbf800000000a7423 */ /* 0x002fc80000000003 */
[----:B------:R-:W-:-:S04]  /*8020*/  FADD.FTZ R10, -R10, -RZ ;  /* 0x800000ff0a0a7221 */ /* 0x000fc80000010100 */
[CCC-:B------:R-:W-:Y:S01]  /*8030*/  FFMA.RM R12, R3.reuse, R10.reuse, R3.reuse ;  /* 0x0000000a030c7223 */ /* 0x1c0fe20000004003 */
[----:B------:R-:W-:-:S04]  /*8040*/  FFMA.RP R13, R3, R10, R3 ;  /* 0x0000000a030d7223 */ /* 0x000fc80000008003 */
[C---:B------:R-:W-:Y:S02]  /*8050*/  LOP3.LUT R3, R12.reuse, 0x7fffff, RZ, 0xc0, !PT ;  /* 0x007fffff0c037812 */ /* 0x040fe400078ec0ff */
[----:B------:R-:W-:Y:S02]  /*8060*/  FSETP.NEU.FTZ.AND P0, PT, R12, R13, PT ;  /* 0x0000000d0c00720b */ /* 0x000fe40003f1d000 */
[----:B------:R-:W-:Y:S02]  /*8070*/  LOP3.LUT R3, R3, 0x800000, RZ, 0xfc, !PT ;  /* 0x0080000003037812 */ /* 0x000fe400078efcff */
[----:B------:R-:W-:Y:S02]  /*8080*/  SEL R10, RZ, 0xffffffff, !P0 ;  /* 0xffffffffff0a7807 */ /* 0x000fe40004000000 */
[----:B------:R-:W-:Y:S02]  /*8090*/  LOP3.LUT R14, R14, R3, RZ, 0xc0, !PT ;  /* 0x000000030e0e7212 */ /* 0x000fe400078ec0ff */
[----:B------:R-:W-:-:S02]  /*80a0*/  IADD3 R10, -R10, RZ, RZ ;  /* 0x000000ff0a0a7210 */ /* 0x000fc40007ffe1ff */
[-C--:B------:R-:W-:Y:S02]  /*80b0*/  SHF.R.U32.HI R14, RZ, R19.reuse, R14 ;  /* 0x00000013ff0e7219 */ /* 0x080fe4000001160e */
[----:B------:R-:W-:Y:S02]  /*80c0*/  LOP3.LUT P1, RZ, R10, R19, R3, 0xf8, !PT ;  /* 0x000000130aff7212 */ /* 0x000fe4000782f803 */
[C---:B------:R-:W-:Y:S02]  /*80d0*/  LOP3.LUT P0, RZ, R14.reuse, 0x1, RZ, 0xc0, !PT ;  /* 0x000000010eff7812 */ /* 0x040fe4000780c0ff */
[----:B------:R-:W-:-:S04]  /*80e0*/  LOP3.LUT P2, RZ, R14, 0x2, RZ, 0xc0, !PT ;  /* 0x000000020eff7812 */ /* 0x000fc8000784c0ff */
[----:B------:R-:W-:Y:S02]  /*80f0*/  PLOP3.LUT P0, PT, P0, P1, P2, 0xe0, 0x0 ;  /* 0x000000000000781c */ /* 0x000fe40000703c20 */
[----:B------:R-:W-:Y:S02]  /*8100*/  LOP3.LUT P1, RZ, R2, 0x7fffff, RZ, 0xc0, !PT ;  /* 0x007fffff02ff7812 */ /* 0x000fe4000782c0ff */
[----:B------:R-:W-:-:S05]  /*8110*/  SEL R0, RZ, 0x1, !P0 ;  /* 0x00000001ff007807 */ /* 0x000fca0004000000 */
[----:B------:R-:W-:-:S05]  /*8120*/  IMAD.MOV R0, RZ, RZ, -R0 ;  /* 0x000000ffff007224 */ /* 0x000fca00078e0a00 */
[----:B------:R-:W-:Y:S01]  /*8130*/  ISETP.GE.AND P0, PT, R0, RZ, PT ;  /* 0x000000ff0000720c */ /* 0x000fe20003f06270 */
[----:B------:R-:W-:-:S05]  /*8140*/  VIADD R0, R18, 0xffffff04 ;  /* 0xffffff0412007836 */ /* 0x000fca0000000000 */
[----:B------:R-:W-:-:S07]  /*8150*/  SHF.R.U32.HI R3, RZ, R0, R3 ;  /* 0x00000000ff037219 */ /* 0x000fce0000011603 */
[----:B------:R-:W-:-:S05]  /*8160*/  @!P0 IADD3 R3, R3, 0x1, RZ ;  /* 0x0000000103038810 */ /* 0x000fca0007ffe0ff */
[----:B------:R-:W-:-:S05]  /*8170*/  @!P1 IMAD.SHL.U32 R3, R3, 0x2, RZ ;  /* 0x0000000203039824 */ /* 0x000fca00078e00ff */
[----:B------:R-:W-:Y:S01]  /*8180*/  LOP3.LUT R3, R3, 0x80000000, R2, 0xf8, !PT ;  /* 0x8000000003037812 */ /* 0x000fe200078ef802 */
[----:B------:R-:W-:Y:S06]  /*8190*/  BRA `(.L_x_114) ;  /* 0x0000000000047947 */ /* 0x000fec0003800000 */
.L_x_115:
[----:B------:R1:W2:Y:S02]  /*81a0*/  MUFU.RCP R3, R2 ;  /* 0x0000000200037308 */ /* 0x0002a40000001000 */
.L_x_114:
[----:B------:R-:W-:Y:S05]  /*81b0*/  BSYNC B2 ;  /* 0x0000000000027941 */ /* 0x000fea0003800000 */
.L_x_112:
[----:B--2---:R-:W-:Y:S01]  /*81c0*/  IMAD.MOV.U32 R0, RZ, RZ, R3 ;  /* 0x000000ffff007224 */ /* 0x004fe200078e0003 */
[----:B-1----:R-:W-:Y:S01]  /*81d0*/  MOV R2, R15 ;  /* 0x0000000f00027202 */ /* 0x002fe20000000f00 */
[----:B------:R-:W-:-:S04]  /*81e0*/  IMAD.MOV.U32 R3, RZ, RZ, 0x0 ;  /* 0x00000000ff037424 */ /* 0x000fc800078e00ff */
[----:B------:R-:W-:Y:S05]  /*81f0*/  RET.REL.NODEC R2 `(_ZN7cutlass13device_kernelINS_4fmha6kernel28FmhaKernelTmaWarpSpecializedINS1_10collective30FmhaMainloopTmaWarpSpecializedINS_6half_tEffN4cute5tupleIJNS7_1CILi128EEENS9_ILi64EEENS9_ILi32EEEEEENS8_IJiNS9_ILi1EEENS8_IJiiEEEEEESG_SG_NS4_14ResidualFusionEJEEENS4_15FmhaFwdEpilogueIS6_fNS8_IJSB_SC_SB_EEEEENS2_23IndividualTileSchedulerEJEEEEEvNT_6ParamsE) ;  /* 0xffffff7c02807950 */ /* 0x000fea0003c3ffff */
.L_x_116:
[----:B------:R-:W-:-:S00]  /*8200*/  BRA `(.L_x_116) ;  /* 0xfffffffc00fc7947 */ /* 0x000fc0000383ffff */
[----:B------:R-:W-:-:S00]  /*8210*/  NOP ;  /* 0x0000000000007918 */ /* 0x000fc00000000000 */
        /* <DEDUP_REMOVED lines=14> */
.L_x_117:


//--------------------- .nv.global.init           --------------------------
	.section	.nv.global.init,"aw",@progbits
.nv.global.init:
	.type		$str$24,@object
	.size		$str$24,($str$25 - $str$24)
$str$24:
        /*0000*/ 	.byte	0x28, 0x61, 0x64, 0x64, 0x72, 0x65, 0x73, 0x73, 0x20, 0x26, 0x20, 0x6d, 0x61, 0x73, 0x6b, 0x29
        /*0010*/ 	.byte	0x20, 0x3d, 0x3d, 0x20, 0x30, 0x00
	.type		$str$25,@object
	.size		$str$25,(__unnamed_1 - $str$25)
$str$25:
        /*0016*/ 	.byte	0x2f, 0x74, 0x6d, 0x70, 0x2f, 0x63, 0x75, 0x74, 0x6c, 0x61, 0x73, 0x73, 0x5f, 0x73, 0x77, 0x65
        /*0026*/ 	.byte	0x65, 0x70, 0x5f, 0x73, 0x72, 0x63, 0x2f, 0x69, 0x6e, 0x63, 0x6c, 0x75, 0x64, 0x65, 0x2f, 0x63
        /*0036*/ 	.byte	0x75, 0x74, 0x65, 0x2f, 0x70, 0x6f, 0x69, 0x6e, 0x74, 0x65, 0x72, 0x5f, 0x66, 0x6c, 0x61, 0x67
        /*0046*/ 	.byte	0x67, 0x65, 0x64, 0x2e, 0x68, 0x70, 0x70, 0x00
	.type		__unnamed_1,@object
	.size		__unnamed_1,(.L_0 - __unnamed_1)
__unnamed_1:
        /*004e*/ 	.byte	0x61, 0x75, 0x74, 0x6f, 0x20, 0x63, 0x75, 0x74, 0x65, 0x3a, 0x3a, 0x61, 0x73, 0x5f, 0x70, 0x6f
        /* <DEDUP_REMOVED lines=27> */
        /*020e*/ 	.byte	0x3e, 0x3e, 0x5d, 0x00
.L_0:


//--------------------- .nv.shared._ZN7cutlass13device_kernelINS_4fmha6kernel28FmhaKernelTmaWarpSpecializedINS1_10collective30FmhaMainloopTmaWarpSpecializedINS_6half_tEffN4cute5tupleIJNS7_1CILi128EEENS9_ILi64EEENS9_ILi32EEEEEENS8_IJiNS9_ILi1EEENS8_IJiiEEEEEESG_SG_NS4_14ResidualFusionEJEEENS4_15FmhaFwdEpilogueIS6_fNS8_IJSB_SC_SB_EEEEENS2_23IndividualTileSchedulerEJEEEEEvNT_6ParamsE --------------------------
	.section	.nv.shared._ZN7cutlass13device_kernelINS_4fmha6kernel28FmhaKernelTmaWarpSpecializedINS1_10collective30FmhaMainloopTmaWarpSpecializedINS_6half_tEffN4cute5tupleIJNS7_1CILi128EEENS9_ILi64EEENS9_ILi32EEEEEENS8_IJiNS9_ILi1EEENS8_IJiiEEEEEESG_SG_NS4_14ResidualFusionEJEEENS4_15FmhaFwdEpilogueIS6_fNS8_IJSB_SC_SB_EEEEENS2_23IndividualTileSchedulerEJEEEEEvNT_6ParamsE,"aw",@nobits
	.sectionflags	@""
	.align	16
	.zero		1024


//--------------------- .nv.shared.reserved.0     --------------------------
	.section	.nv.shared.reserved.0,"aw",@nobits
	.weak		__nv_reservedSMEM_offset_0_alias
	.size		__nv_reservedSMEM_offset_0_alias, 0, 0
	.other		__nv_reservedSMEM_offset_0_alias,@"STO_CUDA_RESERVED_SHARED STV_DEFAULT"
__nv_reservedSMEM_offset_0_alias:
	.zero		0


//--------------------- .nv.global                --------------------------
	.section	.nv.global,"aw",@nobits
.nv.global:
	.type		_ZN39_INTERNAL_d23d82ff_4_k_cu_40669038_30924cute1_E,@object
	.size		_ZN39_INTERNAL_d23d82ff_4_k_cu_40669038_30924cute1_E,(_ZN39_INTERNAL_d23d82ff_4_k_cu_40669038_30924cuda3std3__45__cpo6cbeginE - _ZN39_INTERNAL_d23d82ff_4_k_cu_40669038_30924cute1_E)
_ZN39_INTERNAL_d23d82ff_4_k_cu_40669038_30924cute1_E:
	.zero		1
	.type		_ZN39_INTERNAL_d23d82ff_4_k_cu_40669038_30924cuda3std3__45__cpo6cbeginE,@object
	.size		_ZN39_INTERNAL_d23d82ff_4_k_cu_40669038_30924cuda3std3__45__cpo6cbeginE,(_ZN39_INTERNAL_d23d82ff_4_k_cu_40669038_30924cuda3std3__48in_placeE - _ZN39_INTERNAL_d23d82ff_4_k_cu_40669038_30924cuda3std3__45__cpo6cbeginE)
_ZN39_INTERNAL_d23d82ff_4_k_cu_40669038_30924cuda3std3__45__cpo6cbeginE:
	.zero		1
	.type		_ZN39_INTERNAL_d23d82ff_4_k_cu_40669038_30924cuda3std3__48in_placeE,@object
	.size		_ZN39_INTERNAL_d23d82ff_4_k_cu_40669038_30924cuda3std3__48in_placeE,(_ZN39_INTERNAL_d23d82ff_4_k_cu_40669038_30924cuda3std6ranges3__45__cpo9iter_moveE - _ZN39_INTERNAL_d23d82ff_4_k_cu_40669038_30924cuda3std3__48in_placeE)
_ZN39_INTERNAL_d23d82ff_4_k_cu_40669038_30924cuda3std3__48in_placeE:
	.zero		1
	.type		_ZN39_INTERNAL_d23d82ff_4_k_cu_40669038_30924cuda3std6ranges3__45__cpo9iter_moveE,@object
	.size		_ZN39_INTERNAL_d23d82ff_4_k_cu_40669038_30924cuda3std6ranges3__45__cpo9iter_moveE,(_ZN39_INTERNAL_d23d82ff_4_k_cu_40669038_30924cuda3std3__45__cpo5beginE - _ZN39_INTERNAL_d23d82ff_4_k_cu_40669038_30924cuda3std6ranges3__45__cpo9iter_moveE)
_ZN39_INTERNAL_d23d82ff_4_k_cu_40669038_30924cuda3std6ranges3__45__cpo9iter_moveE:
	.zero		1
	.type		_ZN39_INTERNAL_d23d82ff_4_k_cu_40669038_30924cuda3std3__45__cpo5beginE,@object
	.size		_ZN39_INTERNAL_d23d82ff_4_k_cu_40669038_30924cuda3std3__45__cpo5beginE,(_ZN39_INTERNAL_d23d82ff_4_k_cu_40669038_30924cuda3std3__441_GLOBAL__N__d23d82ff_4_k_cu_40669038_30926ignoreE - _ZN39_INTERNAL_d23d82ff_4_k_cu_40669038_30924cuda3std3__45__cpo5beginE)
_ZN39_INTERNAL_d23d82ff_4_k_cu_40669038_30924cuda3std3__45__cpo5beginE:
	.zero		1
	.type		_ZN39_INTERNAL_d23d82ff_4_k_cu_40669038_30924cuda3std3__441_GLOBAL__N__d23d82ff_4_k_cu_40669038_30926ignoreE,@object
	.size		_ZN39_INTERNAL_d23d82ff_4_k_cu_40669038_30924cuda3std3__441_GLOBAL__N__d23d82ff_4_k_cu_40669038_30926ignoreE,(_ZN39_INTERNAL_d23d82ff_4_k_cu_40669038_30924cute7productE - _ZN39_INTERNAL_d23d82ff_4_k_cu_40669038_30924cuda3std3__441_GLOBAL__N__d23d82ff_4_k_cu_40669038_30926ignoreE)
_ZN39_INTERNAL_d23d82ff_4_k_cu_40669038_30924cuda3std3__441_GLOBAL__N__d23d82ff_4_k_cu_40669038_30926ignoreE:
	.zero		1
	.type		_ZN39_INTERNAL_d23d82ff_4_k_cu_40669038_30924cute7productE,@object
	.size		_ZN39_INTERNAL_d23d82ff_4_k_cu_40669038_30924cute7productE,(_ZN39_INTERNAL_d23d82ff_4_k_cu_40669038_30924cuda3std3__45__cpo3endE - _ZN39_INTERNAL_d23d82ff_4_k_cu_40669038_30924cute7productE)
_ZN39_INTERNAL_d23d82ff_4_k_cu_40669038_30924cute7productE:
	.zero		1
	.type		_ZN39_INTERNAL_d23d82ff_4_k_cu_40669038_30924cuda3std3__45__cpo3endE,@object
	.size		_ZN39_INTERNAL_d23d82ff_4_k_cu_40669038_30924cuda3std3__45__cpo3endE,(_ZN39_INTERNAL_d23d82ff_4_k_cu_40669038_30924cuda3std3__419piecewise_constructE - _ZN39_INTERNAL_d23d82ff_4_k_cu_40669038_30924cuda3std3__45__cpo3endE)
_ZN39_INTERNAL_d23d82ff_4_k_cu_40669038_30924cuda3std3__45__cpo3endE:
	.zero		1
	.type		_ZN39_INTERNAL_d23d82ff_4_k_cu_40669038_30924cuda3std3__419piecewise_constructE,@object
	.size		_ZN39_INTERNAL_d23d82ff_4_k_cu_40669038_30924cuda3std3__419piecewise_constructE,(_ZN39_INTERNAL_d23d82ff_4_k_cu_40669038_30924cuda3std3__45__cpo4cendE - _ZN39_INTERNAL_d23d82ff_4_k_cu_40669038_30924cuda3std3__419piecewise_constructE)
_ZN39_INTERNAL_d23d82ff_4_k_cu_40669038_30924cuda3std3__419piecewise_constructE:
	.zero		1
	.type		_ZN39_INTERNAL_d23d82ff_4_k_cu_40669038_30924cuda3std3__45__cpo4cendE,@object
	.size		_ZN39_INTERNAL_d23d82ff_4_k_cu_40669038_30924cuda3std3__45__cpo4cendE,(_ZN39_INTERNAL_d23d82ff_4_k_cu_40669038_30924cuda3std6ranges3__45__cpo4swapE - _ZN39_INTERNAL_d23d82ff_4_k_cu_40669038_30924cuda3std3__45__cpo4cendE)
_ZN39_INTERNAL_d23d82ff_4_k_cu_40669038_30924cuda3std3__45__cpo4cendE:
	.zero		1
	.type		_ZN39_INTERNAL_d23d82ff_4_k_cu_40669038_30924cuda3std6ranges3__45__cpo4swapE,@object
	.size		_ZN39_INTERNAL_d23d82ff_4_k_cu_40669038_30924cuda3std6ranges3__45__cpo4swapE,(.L_8 - _ZN39_INTERNAL_d23d82ff_4_k_cu_40669038_30924cuda3std6ranges3__45__cpo4swapE)
_ZN39_INTERNAL_d23d82ff_4_k_cu_40669038_30924cuda3std6ranges3__45__cpo4swapE:
	.zero		1
.L_8:


//--------------------- .nv.constant0._ZN7cutlass13device_kernelINS_4fmha6kernel28FmhaKernelTmaWarpSpecializedINS1_10collective30FmhaMainloopTmaWarpSpecializedINS_6half_tEffN4cute5tupleIJNS7_1CILi128EEENS9_ILi64EEENS9_ILi32EEEEEENS8_IJiNS9_ILi1EEENS8_IJiiEEEEEESG_SG_NS4_14ResidualFusionEJEEENS4_15FmhaFwdEpilogueIS6_fNS8_IJSB_SC_SB_EEEEENS2_23IndividualTileSchedulerEJEEEEEvNT_6ParamsE --------------------------
	.section	.nv.constant0._ZN7cutlass13device_kernelINS_4fmha6kernel28FmhaKernelTmaWarpSpecializedINS1_10collective30FmhaMainloopTmaWarpSpecializedINS_6half_tEffN4cute5tupleIJNS7_1CILi128EEENS9_ILi64EEENS9_ILi32EEEEEENS8_IJiNS9_ILi1EEENS8_IJiiEEEEEESG_SG_NS4_14ResidualFusionEJEEENS4_15FmhaFwdEpilogueIS6_fNS8_IJSB_SC_SB_EEEEENS2_23IndividualTileSchedulerEJEEEEEvNT_6ParamsE,"a",@progbits
	.sectionflags	@""
	.align	4
.nv.constant0._ZN7cutlass13device_kernelINS_4fmha6kernel28FmhaKernelTmaWarpSpecializedINS1_10collective30FmhaMainloopTmaWarpSpecializedINS_6half_tEffN4cute5tupleIJNS7_1CILi128EEENS9_ILi64EEENS9_ILi32EEEEEENS8_IJiNS9_ILi1EEENS8_IJiiEEEEEESG_SG_NS4_14ResidualFusionEJEEENS4_15FmhaFwdEpilogueIS6_fNS8_IJSB_SC_SB_EEEEENS2_23IndividualTileSchedulerEJEEEEEvNT_6ParamsE:
	.zero		2688


//--------------------- SYMBOLS --------------------------

	.type		.nv.reservedSmem.offset0,@object
	.size		.nv.reservedSmem.offset0,0x4
	.type		__assertfail,@function
